// auto-generated by cutlass_sweep.gemm — config: {"arch": "sm_100", "cluster_m": 4, "cluster_n": 1, "dtype": "e4m3", "dtype_b": "e4m3", "layout": "nt", "stages": 0, "tile_k": 32, "tile_m": 64, "tile_n": 64}
#include "cutlass/cutlass.h"
#include "cutlass/gemm/collective/collective_builder.hpp"
#include "cutlass/gemm/device/gemm_universal_adapter.h"
#include "cutlass/gemm/kernel/gemm_universal.hpp"
#include "cutlass/epilogue/collective/collective_builder.hpp"

using ElemA = cutlass::float_e4m3_t;
using ElemB = cutlass::float_e4m3_t;
using ElemCD = cutlass::float_e4m3_t;
using Acc  = float;
using TileShape    = cute::Shape<cute::_64, cute::_64, cute::_32>;
using ClusterShape = cute::Shape<cute::_4, cute::_1, cute::_1>;

using CollectiveEpilogue = typename cutlass::epilogue::collective::CollectiveBuilder<
    cutlass::arch::Sm100, cutlass::arch::OpClassTensorOp,
    TileShape, ClusterShape,
    cutlass::epilogue::collective::EpilogueTileAuto,
    Acc, Acc,
    ElemCD, cutlass::layout::RowMajor, 128 / cutlass::sizeof_bits<ElemCD>::value,
    ElemCD, cutlass::layout::RowMajor, 128 / cutlass::sizeof_bits<ElemCD>::value,
    cutlass::epilogue::collective::EpilogueScheduleAuto
  >::CollectiveOp;

using CollectiveMainloop = typename cutlass::gemm::collective::CollectiveBuilder<
    cutlass::arch::Sm100, cutlass::arch::OpClassTensorOp,
    ElemA, cutlass::layout::RowMajor, 128 / cutlass::sizeof_bits<ElemA>::value,
    ElemB, cutlass::layout::ColumnMajor, 128 / cutlass::sizeof_bits<ElemB>::value,
    Acc,
    TileShape, ClusterShape,
    cutlass::gemm::collective::StageCountAutoCarveout<static_cast<int>(sizeof(typename CollectiveEpilogue::SharedStorage))>,
    cutlass::gemm::collective::KernelScheduleAuto
  >::CollectiveOp;

using GemmKernel = cutlass::gemm::kernel::GemmUniversal<
    cute::Shape<int,int,int,int>,
    CollectiveMainloop,
    CollectiveEpilogue
>;
using Gemm = cutlass::gemm::device::GemmUniversalAdapter<GemmKernel>;

// Force the device kernel symbol into the cubin without needing a host main.
auto* _anchor = &cutlass::device_kernel<GemmKernel>;


// ===== COMPILED SASS (sm_100a) =====

	.target	sm_100a

	.elftype	@"ET_EXEC"


//--------------------- .note.nv.tkinfo           --------------------------
	.section	.note.nv.tkinfo,"",@"SHT_NOTE"
	.sectionflags	@"SHF_NOTE_NV_TKINFO"
	.tkinfo
        /*0018*/ 	.word	0x00000002
        /*0030*/ 	.string	""
        /*0030*/ 	.string	"ptxas"
        /*0030*/ 	.string	"Cuda compilation tools, release 13.0, V13.0.88"
        /*0030*/ 	.string	"Build cuda_13.0.r13.0/compiler.36424714_0"
        /*0030*/ 	.string	"-arch sm_100a -m 64 "



//--------------------- .note.nv.cuinfo           --------------------------
	.section	.note.nv.cuinfo,"",@"SHT_NOTE"
	.sectionflags	@"SHF_NOTE_NV_CUINFO"
        /*0018*/ 	.short	0x0002
        /*001a*/ 	.short	0x0064
        /*001c*/ 	.short	0x0082
	.zero		2


//--------------------- .nv.info                  --------------------------
	.section	.nv.info,"",@"SHT_CUDA_INFO"
	.align	4


	//----- nvinfo : EIATTR_REGCOUNT
	.align		4
        /*0000*/ 	.byte	0x04, 0x2f
        /*0002*/ 	.short	(.L_19 - .L_18)
	.align		4
.L_18:
        /*0004*/ 	.word	index@(_ZN7cutlass13device_kernelINS_4gemm6kernel13GemmUniversalIN4cute5tupleIJiiiiEEENS1_10collective13CollectiveMmaINS1_35MainloopSm100TmaUmmaWarpSpecializedILi54ELi2ELi4ENS5_IJNS4_1CILi4EEENSA_ILi1EEESC_EEEEENS5_IJNSA_ILi64EEESF_NSA_ILi32EEEEEENS_12float_e4m3_tENS5_IJlSC_lEEESI_SJ_NS4_8TiledMMAINS4_8MMA_AtomIJNS4_10MMA_TraitsINS4_19SM100_MMA_F8F6F4_SSEJSI_SI_fSF_SF_NS4_17integral_constantINS4_4UMMA5MajorELSQ_0EEESR_NSO_INSP_7ScaleInELSS_0EEEST_EEEEEENS4_6LayoutINS5_IJSC_SC_SC_EEENS5_IJNSA_ILi0EEESY_SY_EEEEENS5_IJNS4_10UnderscoreES11_S11_EEEEENS4_13SM90_TMA_LOADENS4_14ComposedLayoutINS4_7SwizzleILi1ELi4ELi3EEENS4_18smem_ptr_flag_bitsILi8EEENSW_INS5_IJNSA_ILi8EEESG_EEENS5_IJSG_SC_EEEEEEEvNS4_8identityENS4_23SM90_TMA_LOAD_MULTICASTES1E_vS1F_EENS_8epilogue10collective18CollectiveEpilogueINS1I_23Sm100TmaWarpSpecializedILi1ELi1ELi32ELb0ELb0EEEJSH_NS5_IJNSW_ISF_SC_EES1N_EEESI_SJ_SI_SJ_NS1I_6fusion15FusionCallbacksIS1M_NS1P_17LinearCombinationISI_fSI_fLNS_15FloatRoundStyleE2EEESH_S1O_JEEENS4_5SM1004TMEM4LOAD26SM100_TMEM_LOAD_16dp32b32xES14_NS15_INS16_ILi2ELi4ELi3EEES19_NSW_INS5_IJS1A_SF_EEENS5_IJSF_SC_EEEEEEENS4_39AutoVectorizingCopyWithAssumedAlignmentILi128EEENS4_14SM90_TMA_STOREES23_S25_S25_EEEvvEEEEvNT_6ParamsE)
        /*0008*/ 	.word	0x00000059


	//----- nvinfo : EIATTR_FRAME_SIZE
	.align		4
.L_19:
        /*000c*/ 	.byte	0x04, 0x11
        /*000e*/ 	.short	(.L_21 - .L_20)
	.align		4
.L_20:
        /*0010*/ 	.word	index@($__internal_2_$__cuda_sm10x_tcgen05_guardrail_trap_unallocated_columns_being_dealloced)
        /*0014*/ 	.word	0x00000000


	//----- nvinfo : EIATTR_FRAME_SIZE
	.align		4
.L_21:
        /*0018*/ 	.byte	0x04, 0x11
        /*001a*/ 	.short	(.L_23 - .L_22)
	.align		4
.L_22:
        /*001c*/ 	.word	index@($__internal_1_$__cuda_sm10x_tcgen05_guardrail_trap_phase_invalid_during_alloc)
        /*0020*/ 	.word	0x00000000


	//----- nvinfo : EIATTR_FRAME_SIZE
	.align		4
.L_23:
        /*0024*/ 	.byte	0x04, 0x11
        /*0026*/ 	.short	(.L_25 - .L_24)
	.align		4
.L_24:
        /*0028*/ 	.word	index@($__internal_0_$__cuda_sm10x_tcgen05_guardrail_trap_col_being_dealloced_not_returned_by_alloc)
        /*002c*/ 	.word	0x00000000


	//----- nvinfo : EIATTR_FRAME_SIZE
	.align		4
.L_25:
        /*0030*/ 	.byte	0x04, 0x11
        /*0032*/ 	.short	(.L_27 - .L_26)
	.align		4
.L_26:
        /*0034*/ 	.word	index@(_ZN7cutlass13device_kernelINS_4gemm6kernel13GemmUniversalIN4cute5tupleIJiiiiEEENS1_10collective13CollectiveMmaINS1_35MainloopSm100TmaUmmaWarpSpecializedILi54ELi2ELi4ENS5_IJNS4_1CILi4EEENSA_ILi1EEESC_EEEEENS5_IJNSA_ILi64EEESF_NSA_ILi32EEEEEENS_12float_e4m3_tENS5_IJlSC_lEEESI_SJ_NS4_8TiledMMAINS4_8MMA_AtomIJNS4_10MMA_TraitsINS4_19SM100_MMA_F8F6F4_SSEJSI_SI_fSF_SF_NS4_17integral_constantINS4_4UMMA5MajorELSQ_0EEESR_NSO_INSP_7ScaleInELSS_0EEEST_EEEEEENS4_6LayoutINS5_IJSC_SC_SC_EEENS5_IJNSA_ILi0EEESY_SY_EEEEENS5_IJNS4_10UnderscoreES11_S11_EEEEENS4_13SM90_TMA_LOADENS4_14ComposedLayoutINS4_7SwizzleILi1ELi4ELi3EEENS4_18smem_ptr_flag_bitsILi8EEENSW_INS5_IJNSA_ILi8EEESG_EEENS5_IJSG_SC_EEEEEEEvNS4_8identityENS4_23SM90_TMA_LOAD_MULTICASTES1E_vS1F_EENS_8epilogue10collective18CollectiveEpilogueINS1I_23Sm100TmaWarpSpecializedILi1ELi1ELi32ELb0ELb0EEEJSH_NS5_IJNSW_ISF_SC_EES1N_EEESI_SJ_SI_SJ_NS1I_6fusion15FusionCallbacksIS1M_NS1P_17LinearCombinationISI_fSI_fLNS_15FloatRoundStyleE2EEESH_S1O_JEEENS4_5SM1004TMEM4LOAD26SM100_TMEM_LOAD_16dp32b32xES14_NS15_INS16_ILi2ELi4ELi3EEES19_NSW_INS5_IJS1A_SF_EEENS5_IJSF_SC_EEEEEEENS4_39AutoVectorizingCopyWithAssumedAlignmentILi128EEENS4_14SM90_TMA_STOREES23_S25_S25_EEEvvEEEEvNT_6ParamsE)
        /*0038*/ 	.word	0x00000000


	//----- nvinfo : EIATTR_MIN_STACK_SIZE
	.align		4
.L_27:
        /*003c*/ 	.byte	0x04, 0x12
        /*003e*/ 	.short	(.L_29 - .L_28)
	.align		4
.L_28:
        /*0040*/ 	.word	index@(_ZN7cutlass13device_kernelINS_4gemm6kernel13GemmUniversalIN4cute5tupleIJiiiiEEENS1_10collective13CollectiveMmaINS1_35MainloopSm100TmaUmmaWarpSpecializedILi54ELi2ELi4ENS5_IJNS4_1CILi4EEENSA_ILi1EEESC_EEEEENS5_IJNSA_ILi64EEESF_NSA_ILi32EEEEEENS_12float_e4m3_tENS5_IJlSC_lEEESI_SJ_NS4_8TiledMMAINS4_8MMA_AtomIJNS4_10MMA_TraitsINS4_19SM100_MMA_F8F6F4_SSEJSI_SI_fSF_SF_NS4_17integral_constantINS4_4UMMA5MajorELSQ_0EEESR_NSO_INSP_7ScaleInELSS_0EEEST_EEEEEENS4_6LayoutINS5_IJSC_SC_SC_EEENS5_IJNSA_ILi0EEESY_SY_EEEEENS5_IJNS4_10UnderscoreES11_S11_EEEEENS4_13SM90_TMA_LOADENS4_14ComposedLayoutINS4_7SwizzleILi1ELi4ELi3EEENS4_18smem_ptr_flag_bitsILi8EEENSW_INS5_IJNSA_ILi8EEESG_EEENS5_IJSG_SC_EEEEEEEvNS4_8identityENS4_23SM90_TMA_LOAD_MULTICASTES1E_vS1F_EENS_8epilogue10collective18CollectiveEpilogueINS1I_23Sm100TmaWarpSpecializedILi1ELi1ELi32ELb0ELb0EEEJSH_NS5_IJNSW_ISF_SC_EES1N_EEESI_SJ_SI_SJ_NS1I_6fusion15FusionCallbacksIS1M_NS1P_17LinearCombinationISI_fSI_fLNS_15FloatRoundStyleE2EEESH_S1O_JEEENS4_5SM1004TMEM4LOAD26SM100_TMEM_LOAD_16dp32b32xES14_NS15_INS16_ILi2ELi4ELi3EEES19_NSW_INS5_IJS1A_SF_EEENS5_IJSF_SC_EEEEEEENS4_39AutoVectorizingCopyWithAssumedAlignmentILi128EEENS4_14SM90_TMA_STOREES23_S25_S25_EEEvvEEEEvNT_6ParamsE)
        /*0044*/ 	.word	0x00000000
.L_29:


//--------------------- .nv.compat                --------------------------
	.section	.nv.compat,"",@"SHT_CUDA_COMPAT_INFO"
	.align	4
        /*0000*/ 	.byte	0x02, 0x09, 0x01, 0x00, 0x02, 0x02, 0x02, 0x00, 0x02, 0x05, 0x05, 0x00, 0x03, 0x07, 0x01, 0x01
        /*0010*/ 	.byte	0x02, 0x03, 0x01, 0x00, 0x02, 0x06, 0x01, 0x00, 0x04, 0x0b, 0x08, 0x00, 0x09, 0x00, 0x00, 0x00
        /*0020*/ 	.byte	0x00, 0x00, 0x00, 0x00


//--------------------- .nv.info._ZN7cutlass13device_kernelINS_4gemm6kernel13GemmUniversalIN4cute5tupleIJiiiiEEENS1_10collective13CollectiveMmaINS1_35MainloopSm100TmaUmmaWarpSpecializedILi54ELi2ELi4ENS5_IJNS4_1CILi4EEENSA_ILi1EEESC_EEEEENS5_IJNSA_ILi64EEESF_NSA_ILi32EEEEEENS_12float_e4m3_tENS5_IJlSC_lEEESI_SJ_NS4_8TiledMMAINS4_8MMA_AtomIJNS4_10MMA_TraitsINS4_19SM100_MMA_F8F6F4_SSEJSI_SI_fSF_SF_NS4_17integral_constantINS4_4UMMA5MajorELSQ_0EEESR_NSO_INSP_7ScaleInELSS_0EEEST_EEEEEENS4_6LayoutINS5_IJSC_SC_SC_EEENS5_IJNSA_ILi0EEESY_SY_EEEEENS5_IJNS4_10UnderscoreES11_S11_EEEEENS4_13SM90_TMA_LOADENS4_14ComposedLayoutINS4_7SwizzleILi1ELi4ELi3EEENS4_18smem_ptr_flag_bitsILi8EEENSW_INS5_IJNSA_ILi8EEESG_EEENS5_IJSG_SC_EEEEEEEvNS4_8identityENS4_23SM90_TMA_LOAD_MULTICASTES1E_vS1F_EENS_8epilogue10collective18CollectiveEpilogueINS1I_23Sm100TmaWarpSpecializedILi1ELi1ELi32ELb0ELb0EEEJSH_NS5_IJNSW_ISF_SC_EES1N_EEESI_SJ_SI_SJ_NS1I_6fusion15FusionCallbacksIS1M_NS1P_17LinearCombinationISI_fSI_fLNS_15FloatRoundStyleE2EEESH_S1O_JEEENS4_5SM1004TMEM4LOAD26SM100_TMEM_LOAD_16dp32b32xES14_NS15_INS16_ILi2ELi4ELi3EEES19_NSW_INS5_IJS1A_SF_EEENS5_IJSF_SC_EEEEEEENS4_39AutoVectorizingCopyWithAssumedAlignmentILi128EEENS4_14SM90_TMA_STOREES23_S25_S25_EEEvvEEEEvNT_6ParamsE --------------------------
	.section	.nv.info._ZN7cutlass13device_kernelINS_4gemm6kernel13GemmUniversalIN4cute5tupleIJiiiiEEENS1_10collective13CollectiveMmaINS1_35MainloopSm100TmaUmmaWarpSpecializedILi54ELi2ELi4ENS5_IJNS4_1CILi4EEENSA_ILi1EEESC_EEEEENS5_IJNSA_ILi64EEESF_NSA_ILi32EEEEEENS_12float_e4m3_tENS5_IJlSC_lEEESI_SJ_NS4_8TiledMMAINS4_8MMA_AtomIJNS4_10MMA_TraitsINS4_19SM100_MMA_F8F6F4_SSEJSI_SI_fSF_SF_NS4_17integral_constantINS4_4UMMA5MajorELSQ_0EEESR_NSO_INSP_7ScaleInELSS_0EEEST_EEEEEENS4_6LayoutINS5_IJSC_SC_SC_EEENS5_IJNSA_ILi0EEESY_SY_EEEEENS5_IJNS4_10UnderscoreES11_S11_EEEEENS4_13SM90_TMA_LOADENS4_14ComposedLayoutINS4_7SwizzleILi1ELi4ELi3EEENS4_18smem_ptr_flag_bitsILi8EEENSW_INS5_IJNSA_ILi8EEESG_EEENS5_IJSG_SC_EEEEEEEvNS4_8identityENS4_23SM90_TMA_LOAD_MULTICASTES1E_vS1F_EENS_8epilogue10collective18CollectiveEpilogueINS1I_23Sm100TmaWarpSpecializedILi1ELi1ELi32ELb0ELb0EEEJSH_NS5_IJNSW_ISF_SC_EES1N_EEESI_SJ_SI_SJ_NS1I_6fusion15FusionCallbacksIS1M_NS1P_17LinearCombinationISI_fSI_fLNS_15FloatRoundStyleE2EEESH_S1O_JEEENS4_5SM1004TMEM4LOAD26SM100_TMEM_LOAD_16dp32b32xES14_NS15_INS16_ILi2ELi4ELi3EEES19_NSW_INS5_IJS1A_SF_EEENS5_IJSF_SC_EEEEEEENS4_39AutoVectorizingCopyWithAssumedAlignmentILi128EEENS4_14SM90_TMA_STOREES23_S25_S25_EEEvvEEEEvNT_6ParamsE,"",@"SHT_CUDA_INFO"
	.sectionflags	@""
	.align	4


	//----- nvinfo : EIATTR_CUDA_API_VERSION
	.align		4
        /*0000*/ 	.byte	0x04, 0x37
        /*0002*/ 	.short	(.L_31 - .L_30)
.L_30:
        /*0004*/ 	.word	0x00000082


	//----- nvinfo : EIATTR_KPARAM_INFO
	.align		4
.L_31:
        /*0008*/ 	.byte	0x04, 0x17
        /*000a*/ 	.short	(.L_33 - .L_32)
.L_32:
        /*000c*/ 	.word	0x00000000
        /*0010*/ 	.short	0x0000
        /*0012*/ 	.short	0x0000
        /*0014*/ 	.byte	0x00, 0xf0, 0x01, 0x20


	//----- nvinfo : EIATTR_AT_ENTRY_FRAGMENTS
	.align		4
.L_33:
        /*0018*/ 	.byte	0x04, 0x4f
        /*001a*/ 	.short	(.L_35 - .L_34)


	//   ....[0]....
.L_34:
        /*001c*/ 	.word	0x00000006


	//----- nvinfo : EIATTR_RESERVED_SMEM_USED
	.align		4
.L_35:
        /*0020*/ 	.byte	0x01, 0x41
	.zero		2


	//----- nvinfo : EIATTR_SPARSE_MMA_MASK
	.align		4
        /*0024*/ 	.byte	0x03, 0x50
        /*0026*/ 	.short	0x0000


	//----- nvinfo : EIATTR_TCGEN05_1CTA_USED
	.align		4
        /*0028*/ 	.byte	0x01, 0x51
	.zero		2


	//----- nvinfo : EIATTR_MAXREG_COUNT
	.align		4
        /*002c*/ 	.byte	0x03, 0x1b
        /*002e*/ 	.short	0x00ff


	//----- nvinfo : EIATTR_NUM_BARRIERS
	.align		4
        /*0030*/ 	.byte	0x02, 0x4c
        /*0032*/ 	.byte	0x07
	.zero		1


	//----- nvinfo : EIATTR_EXTERNS
	.align		4
        /*0034*/ 	.byte	0x04, 0x0f
        /*0036*/ 	.short	(.L_37 - .L_36)


	//   ....[0]....
	.align		4
.L_36:
        /*0038*/ 	.word	index@(__assertfail)


	//----- nvinfo : EIATTR_MERCURY_ISA_VERSION
	.align		4
.L_37:
        /*003c*/ 	.byte	0x03, 0x5f
        /*003e*/ 	.short	0x0101


	//----- nvinfo : EIATTR_INT_WARP_WIDE_INSTR_OFFSETS
	.align		4
        /*0040*/ 	.byte	0x04, 0x31
        /*0042*/ 	.short	(.L_39 - .L_38)


	//   ....[0]....
.L_38:
        /*0044*/ 	.word	0x00005da0


	//   ....[1]....
        /*0048*/ 	.word	0x00005dd0


	//   ....[2]....
        /*004c*/ 	.word	0x00005df0


	//   ....[3]....
        /*0050*/ 	.word	0x000069d0


	//   ....[4]....
        /*0054*/ 	.word	0x00006a80


	//----- nvinfo : EIATTR_COOP_GROUP_MASK_REGIDS
	.align		4
.L_39:
        /*0058*/ 	.byte	0x04, 0x29
        /*005a*/ 	.short	(.L_41 - .L_40)


	//   ....[0]....
.L_40:
        /*005c*/ 	.word	0xffffffff


	//   ....[1]....
        /*0060*/ 	.word	0xffffffff


	//   ....[2]....
        /*0064*/ 	.word	0xffffffff


	//   ....[3]....
        /*0068*/ 	.word	0xffffffff


	//   ....[4]....
        /*006c*/ 	.word	0xffffffff


	//   ....[5]....
        /*0070*/ 	.word	0xffffffff


	//   ....[6]....
        /*0074*/ 	.word	0xffffffff


	//   ....[7]....
        /*0078*/ 	.word	0xffffffff


	//   ....[8]....
        /*007c*/ 	.word	0xffffffff


	//   ....[9]....
        /*0080*/ 	.word	0xffffffff


	//   ....[10]....
        /*0084*/ 	.word	0xffffffff


	//   ....[11]....
        /*0088*/ 	.word	0xffffffff


	//   ....[12]....
        /*008c*/ 	.word	0xffffffff


	//   ....[13]....
        /*0090*/ 	.word	0xffffffff


	//----- nvinfo : EIATTR_COOP_GROUP_INSTR_OFFSETS
	.align		4
.L_41:
        /*0094*/ 	.byte	0x04, 0x28
        /*0096*/ 	.short	(.L_43 - .L_42)


	//   ....[0]....
.L_42:
        /*0098*/ 	.word	0x00000080


	//   ....[1]....
        /*009c*/ 	.word	0x000004e0


	//   ....[2]....
        /*00a0*/ 	.word	0x00000ce0


	//   ....[3]....
        /*00a4*/ 	.word	0x00000e20


	//   ....[4]....
        /*00a8*/ 	.word	0x00000f20


	//   ....[5]....
        /*00ac*/ 	.word	0x00001090


	//   ....[6]....
        /*00b0*/ 	.word	0x00001230


	//   ....[7]....
        /*00b4*/ 	.word	0x000013f0


	//   ....[8]....
        /*00b8*/ 	.word	0x00002620


	//   ....[9]....
        /*00bc*/ 	.word	0x000050e0


	//   ....[10]....
        /*00c0*/ 	.word	0x000052f0


	//   ....[11]....
        /*00c4*/ 	.word	0x00005320


	//   ....[12]....
        /*00c8*/ 	.word	0x00005c80


	//   ....[13]....
        /*00cc*/ 	.word	0x00005eb0


	//----- nvinfo : EIATTR_VRC_CTA_INIT_COUNT
	.align		4
.L_43:
        /*00d0*/ 	.byte	0x02, 0x4a
        /*00d2*/ 	.byte	0x80
	.zero		1


	//----- nvinfo : EIATTR_SYSCALL_OFFSETS
	.align		4
        /*00d4*/ 	.byte	0x04, 0x46
        /*00d6*/ 	.short	(.L_45 - .L_44)


	//   ....[0]....
.L_44:
        /*00d8*/ 	.word	0x000075f0


	//   ....[1]....
        /*00dc*/ 	.word	0x00007730


	//   ....[2]....
        /*00e0*/ 	.word	0x00007eb0


	//----- nvinfo : EIATTR_MBARRIER_INSTR_OFFSETS
	.align		4
.L_45:
        /*00e4*/ 	.byte	0x04, 0x39
        /*00e6*/ 	.short	(.L_47 - .L_46)


	//   ....[0]....
.L_46:
        /*00e8*/ 	.word	0x00000600
        /*00ec*/ 	.word	0x000000ff
        /*00f0*/ 	.word	0x00000000
        /*00f4*/ 	.short	0x0100
        /*00f6*/ 	.byte	0x04
	.zero		1


	//   ....[1]....
        /*00f8*/ 	.word	0x00000610
        /*00fc*/ 	.word	0x000000ff
        /*0100*/ 	.word	0x000001b0
        /*0104*/ 	.short	0x0100
        /*0106*/ 	.byte	0x04
	.zero		1


	//   ....[2]....
        /*0108*/ 	.word	0x00000620
        /*010c*/ 	.word	0x000000ff
        /*0110*/ 	.word	0x00000008
        /*0114*/ 	.short	0x0100
        /*0116*/ 	.byte	0x04
	.zero		1


	//   ....[3]....
        /*0118*/ 	.word	0x00000630
        /*011c*/ 	.word	0x000000ff
        /*0120*/ 	.word	0x000001b8
        /*0124*/ 	.short	0x0100
        /*0126*/ 	.byte	0x04
	.zero		1


	//   ....[4]....
        /*0128*/ 	.word	0x00000640
        /*012c*/ 	.word	0x000000ff
        /*0130*/ 	.word	0x00000010
        /*0134*/ 	.short	0x0100
        /*0136*/ 	.byte	0x04
	.zero		1


	//   ....[5]....
        /*0138*/ 	.word	0x00000650
        /*013c*/ 	.word	0x000000ff
        /*0140*/ 	.word	0x000001c0
        /*0144*/ 	.short	0x0100
        /*0146*/ 	.byte	0x04
	.zero		1


	//   ....[6]....
        /*0148*/ 	.word	0x00000660
        /*014c*/ 	.word	0x000000ff
        /*0150*/ 	.word	0x00000018
        /*0154*/ 	.short	0x0100
        /*0156*/ 	.byte	0x04
	.zero		1


	//   ....[7]....
        /*0158*/ 	.word	0x00000670
        /*015c*/ 	.word	0x000000ff
        /*0160*/ 	.word	0x000001c8
        /*0164*/ 	.short	0x0100
        /*0166*/ 	.byte	0x04
	.zero		1


	//   ....[8]....
        /*0168*/ 	.word	0x00000680
        /*016c*/ 	.word	0x000000ff
        /*0170*/ 	.word	0x00000020
        /*0174*/ 	.short	0x0100
        /*0176*/ 	.byte	0x04
	.zero		1


	//   ....[9]....
        /*0178*/ 	.word	0x00000690
        /*017c*/ 	.word	0x000000ff
        /*0180*/ 	.word	0x000001d0
        /*0184*/ 	.short	0x0100
        /*0186*/ 	.byte	0x04
	.zero		1


	//   ....[10]....
        /*0188*/ 	.word	0x000006a0
        /*018c*/ 	.word	0x000000ff
        /*0190*/ 	.word	0x00000028
        /*0194*/ 	.short	0x0100
        /*0196*/ 	.byte	0x04
	.zero		1


	//   ....[11]....
        /*0198*/ 	.word	0x000006b0
        /*019c*/ 	.word	0x000000ff
        /*01a0*/ 	.word	0x000001d8
        /*01a4*/ 	.short	0x0100
        /*01a6*/ 	.byte	0x04
	.zero		1


	//   ....[12]....
        /*01a8*/ 	.word	0x000006c0
        /*01ac*/ 	.word	0x000000ff
        /*01b0*/ 	.word	0x00000030
        /*01b4*/ 	.short	0x0100
        /*01b6*/ 	.byte	0x04
	.zero		1


	//   ....[13]....
        /*01b8*/ 	.word	0x000006d0
        /*01bc*/ 	.word	0x000000ff
        /*01c0*/ 	.word	0x000001e0
        /*01c4*/ 	.short	0x0100
        /*01c6*/ 	.byte	0x04
	.zero		1


	//   ....[14]....
        /*01c8*/ 	.word	0x000006e0
        /*01cc*/ 	.word	0x000000ff
        /*01d0*/ 	.word	0x00000038
        /*01d4*/ 	.short	0x0100
        /*01d6*/ 	.byte	0x04
	.zero		1


	//   ....[15]....
        /*01d8*/ 	.word	0x000006f0
        /*01dc*/ 	.word	0x000000ff
        /*01e0*/ 	.word	0x000001e8
        /*01e4*/ 	.short	0x0100
        /*01e6*/ 	.byte	0x04
	.zero		1


	//   ....[16]....
        /*01e8*/ 	.word	0x00000700
        /*01ec*/ 	.word	0x000000ff
        /*01f0*/ 	.word	0x00000040
        /*01f4*/ 	.short	0x0100
        /*01f6*/ 	.byte	0x04
	.zero		1


	//   ....[17]....
        /*01f8*/ 	.word	0x00000710
        /*01fc*/ 	.word	0x000000ff
        /*0200*/ 	.word	0x000001f0
        /*0204*/ 	.short	0x0100
        /*0206*/ 	.byte	0x04
	.zero		1


	//   ....[18]....
        /*0208*/ 	.word	0x00000720
        /*020c*/ 	.word	0x000000ff
        /*0210*/ 	.word	0x00000048
        /*0214*/ 	.short	0x0100
        /*0216*/ 	.byte	0x04
	.zero		1


	//   ....[19]....
        /*0218*/ 	.word	0x00000730
        /*021c*/ 	.word	0x000000ff
        /*0220*/ 	.word	0x000001f8
        /*0224*/ 	.short	0x0100
        /*0226*/ 	.byte	0x04
	.zero		1


	//   ....[20]....
        /*0228*/ 	.word	0x00000740
        /*022c*/ 	.word	0x000000ff
        /*0230*/ 	.word	0x00000050
        /*0234*/ 	.short	0x0100
        /*0236*/ 	.byte	0x04
	.zero		1


	//   ....[21]....
        /*0238*/ 	.word	0x00000750
        /*023c*/ 	.word	0x000000ff
        /*0240*/ 	.word	0x00000200
        /*0244*/ 	.short	0x0100
        /*0246*/ 	.byte	0x04
	.zero		1


	//   ....[22]....
        /*0248*/ 	.word	0x00000760
        /*024c*/ 	.word	0x000000ff
        /*0250*/ 	.word	0x00000058
        /*0254*/ 	.short	0x0100
        /*0256*/ 	.byte	0x04
	.zero		1


	//   ....[23]....
        /*0258*/ 	.word	0x00000770
        /*025c*/ 	.word	0x000000ff
        /*0260*/ 	.word	0x00000208
        /*0264*/ 	.short	0x0100
        /*0266*/ 	.byte	0x04
	.zero		1


	//   ....[24]....
        /*0268*/ 	.word	0x00000780
        /*026c*/ 	.word	0x000000ff
        /*0270*/ 	.word	0x00000060
        /*0274*/ 	.short	0x0100
        /*0276*/ 	.byte	0x04
	.zero		1


	//   ....[25]....
        /*0278*/ 	.word	0x00000790
        /*027c*/ 	.word	0x000000ff
        /*0280*/ 	.word	0x00000210
        /*0284*/ 	.short	0x0100
        /*0286*/ 	.byte	0x04
	.zero		1


	//   ....[26]....
        /*0288*/ 	.word	0x000007a0
        /*028c*/ 	.word	0x000000ff
        /*0290*/ 	.word	0x00000068
        /*0294*/ 	.short	0x0100
        /*0296*/ 	.byte	0x04
	.zero		1


	//   ....[27]....
        /*0298*/ 	.word	0x000007b0
        /*029c*/ 	.word	0x000000ff
        /*02a0*/ 	.word	0x00000218
        /*02a4*/ 	.short	0x0100
        /*02a6*/ 	.byte	0x04
	.zero		1


	//   ....[28]....
        /*02a8*/ 	.word	0x000007c0
        /*02ac*/ 	.word	0x000000ff
        /*02b0*/ 	.word	0x00000070
        /*02b4*/ 	.short	0x0100
        /*02b6*/ 	.byte	0x04
	.zero		1


	//   ....[29]....
        /*02b8*/ 	.word	0x000007d0
        /*02bc*/ 	.word	0x000000ff
        /*02c0*/ 	.word	0x00000220
        /*02c4*/ 	.short	0x0100
        /*02c6*/ 	.byte	0x04
	.zero		1


	//   ....[30]....
        /*02c8*/ 	.word	0x000007e0
        /*02cc*/ 	.word	0x000000ff
        /*02d0*/ 	.word	0x00000078
        /*02d4*/ 	.short	0x0100
        /*02d6*/ 	.byte	0x04
	.zero		1


	//   ....[31]....
        /*02d8*/ 	.word	0x000007f0
        /*02dc*/ 	.word	0x000000ff
        /*02e0*/ 	.word	0x00000228
        /*02e4*/ 	.short	0x0100
        /*02e6*/ 	.byte	0x04
	.zero		1


	//   ....[32]....
        /*02e8*/ 	.word	0x00000800
        /*02ec*/ 	.word	0x000000ff
        /*02f0*/ 	.word	0x00000080
        /*02f4*/ 	.short	0x0100
        /*02f6*/ 	.byte	0x04
	.zero		1


	//   ....[33]....
        /*02f8*/ 	.word	0x00000810
        /*02fc*/ 	.word	0x000000ff
        /*0300*/ 	.word	0x00000230
        /*0304*/ 	.short	0x0100
        /*0306*/ 	.byte	0x04
	.zero		1


	//   ....[34]....
        /*0308*/ 	.word	0x00000820
        /*030c*/ 	.word	0x000000ff
        /*0310*/ 	.word	0x00000088
        /*0314*/ 	.short	0x0100
        /*0316*/ 	.byte	0x04
	.zero		1


	//   ....[35]....
        /*0318*/ 	.word	0x00000830
        /*031c*/ 	.word	0x000000ff
        /*0320*/ 	.word	0x00000238
        /*0324*/ 	.short	0x0100
        /*0326*/ 	.byte	0x04
	.zero		1


	//   ....[36]....
        /*0328*/ 	.word	0x00000840
        /*032c*/ 	.word	0x000000ff
        /*0330*/ 	.word	0x00000090
        /*0334*/ 	.short	0x0100
        /*0336*/ 	.byte	0x04
	.zero		1


	//   ....[37]....
        /*0338*/ 	.word	0x00000850
        /*033c*/ 	.word	0x000000ff
        /*0340*/ 	.word	0x00000240
        /*0344*/ 	.short	0x0100
        /*0346*/ 	.byte	0x04
	.zero		1


	//   ....[38]....
        /*0348*/ 	.word	0x00000860
        /*034c*/ 	.word	0x000000ff
        /*0350*/ 	.word	0x00000098
        /*0354*/ 	.short	0x0100
        /*0356*/ 	.byte	0x04
	.zero		1


	//   ....[39]....
        /*0358*/ 	.word	0x00000870
        /*035c*/ 	.word	0x000000ff
        /*0360*/ 	.word	0x00000248
        /*0364*/ 	.short	0x0100
        /*0366*/ 	.byte	0x04
	.zero		1


	//   ....[40]....
        /*0368*/ 	.word	0x00000880
        /*036c*/ 	.word	0x000000ff
        /*0370*/ 	.word	0x000000a0
        /*0374*/ 	.short	0x0100
        /*0376*/ 	.byte	0x04
	.zero		1


	//   ....[41]....
        /*0378*/ 	.word	0x00000890
        /*037c*/ 	.word	0x000000ff
        /*0380*/ 	.word	0x00000250
        /*0384*/ 	.short	0x0100
        /*0386*/ 	.byte	0x04
	.zero		1


	//   ....[42]....
        /*0388*/ 	.word	0x000008a0
        /*038c*/ 	.word	0x000000ff
        /*0390*/ 	.word	0x000000a8
        /*0394*/ 	.short	0x0100
        /*0396*/ 	.byte	0x04
	.zero		1


	//   ....[43]....
        /*0398*/ 	.word	0x000008b0
        /*039c*/ 	.word	0x000000ff
        /*03a0*/ 	.word	0x00000258
        /*03a4*/ 	.short	0x0100
        /*03a6*/ 	.byte	0x04
	.zero		1


	//   ....[44]....
        /*03a8*/ 	.word	0x000008c0
        /*03ac*/ 	.word	0x000000ff
        /*03b0*/ 	.word	0x000000b0
        /*03b4*/ 	.short	0x0100
        /*03b6*/ 	.byte	0x04
	.zero		1


	//   ....[45]....
        /*03b8*/ 	.word	0x000008d0
        /*03bc*/ 	.word	0x000000ff
        /*03c0*/ 	.word	0x00000260
        /*03c4*/ 	.short	0x0100
        /*03c6*/ 	.byte	0x04
	.zero		1


	//   ....[46]....
        /*03c8*/ 	.word	0x000008e0
        /*03cc*/ 	.word	0x000000ff
        /*03d0*/ 	.word	0x000000b8
        /*03d4*/ 	.short	0x0100
        /*03d6*/ 	.byte	0x04
	.zero		1


	//   ....[47]....
        /*03d8*/ 	.word	0x000008f0
        /*03dc*/ 	.word	0x000000ff
        /*03e0*/ 	.word	0x00000268
        /*03e4*/ 	.short	0x0100
        /*03e6*/ 	.byte	0x04
	.zero		1


	//   ....[48]....
        /*03e8*/ 	.word	0x00000900
        /*03ec*/ 	.word	0x000000ff
        /*03f0*/ 	.word	0x000000c0
        /*03f4*/ 	.short	0x0100
        /*03f6*/ 	.byte	0x04
	.zero		1


	//   ....[49]....
        /*03f8*/ 	.word	0x00000910
        /*03fc*/ 	.word	0x000000ff
        /*0400*/ 	.word	0x00000270
        /*0404*/ 	.short	0x0100
        /*0406*/ 	.byte	0x04
	.zero		1


	//   ....[50]....
        /*0408*/ 	.word	0x00000920
        /*040c*/ 	.word	0x000000ff
        /*0410*/ 	.word	0x000000c8
        /*0414*/ 	.short	0x0100
        /*0416*/ 	.byte	0x04
	.zero		1


	//   ....[51]....
        /*0418*/ 	.word	0x00000930
        /*041c*/ 	.word	0x000000ff
        /*0420*/ 	.word	0x00000278
        /*0424*/ 	.short	0x0100
        /*0426*/ 	.byte	0x04
	.zero		1


	//   ....[52]....
        /*0428*/ 	.word	0x00000940
        /*042c*/ 	.word	0x000000ff
        /*0430*/ 	.word	0x000000d0
        /*0434*/ 	.short	0x0100
        /*0436*/ 	.byte	0x04
	.zero		1


	//   ....[53]....
        /*0438*/ 	.word	0x00000950
        /*043c*/ 	.word	0x000000ff
        /*0440*/ 	.word	0x00000280
        /*0444*/ 	.short	0x0100
        /*0446*/ 	.byte	0x04
	.zero		1


	//   ....[54]....
        /*0448*/ 	.word	0x00000960
        /*044c*/ 	.word	0x000000ff
        /*0450*/ 	.word	0x000000d8
        /*0454*/ 	.short	0x0100
        /*0456*/ 	.byte	0x04
	.zero		1


	//   ....[55]....
        /*0458*/ 	.word	0x00000970
        /*045c*/ 	.word	0x000000ff
        /*0460*/ 	.word	0x00000288
        /*0464*/ 	.short	0x0100
        /*0466*/ 	.byte	0x04
	.zero		1


	//   ....[56]....
        /*0468*/ 	.word	0x00000980
        /*046c*/ 	.word	0x000000ff
        /*0470*/ 	.word	0x000000e0
        /*0474*/ 	.short	0x0100
        /*0476*/ 	.byte	0x04
	.zero		1


	//   ....[57]....
        /*0478*/ 	.word	0x00000990
        /*047c*/ 	.word	0x000000ff
        /*0480*/ 	.word	0x00000290
        /*0484*/ 	.short	0x0100
        /*0486*/ 	.byte	0x04
	.zero		1


	//   ....[58]....
        /*0488*/ 	.word	0x000009a0
        /*048c*/ 	.word	0x000000ff
        /*0490*/ 	.word	0x000000e8
        /*0494*/ 	.short	0x0100
        /*0496*/ 	.byte	0x04
	.zero		1


	//   ....[59]....
        /*0498*/ 	.word	0x000009b0
        /*049c*/ 	.word	0x000000ff
        /*04a0*/ 	.word	0x00000298
        /*04a4*/ 	.short	0x0100
        /*04a6*/ 	.byte	0x04
	.zero		1


	//   ....[60]....
        /*04a8*/ 	.word	0x000009c0
        /*04ac*/ 	.word	0x000000ff
        /*04b0*/ 	.word	0x000000f0
        /*04b4*/ 	.short	0x0100
        /*04b6*/ 	.byte	0x04
	.zero		1


	//   ....[61]....
        /*04b8*/ 	.word	0x000009d0
        /*04bc*/ 	.word	0x000000ff
        /*04c0*/ 	.word	0x000002a0
        /*04c4*/ 	.short	0x0100
        /*04c6*/ 	.byte	0x04
	.zero		1


	//   ....[62]....
        /*04c8*/ 	.word	0x000009e0
        /*04cc*/ 	.word	0x000000ff
        /*04d0*/ 	.word	0x000000f8
        /*04d4*/ 	.short	0x0100
        /*04d6*/ 	.byte	0x04
	.zero		1


	//   ....[63]....
        /*04d8*/ 	.word	0x000009f0
        /*04dc*/ 	.word	0x000000ff
        /*04e0*/ 	.word	0x000002a8
        /*04e4*/ 	.short	0x0100
        /*04e6*/ 	.byte	0x04
	.zero		1


	//   ....[64]....
        /*04e8*/ 	.word	0x00000a00
        /*04ec*/ 	.word	0x000000ff
        /*04f0*/ 	.word	0x00000100
        /*04f4*/ 	.short	0x0100
        /*04f6*/ 	.byte	0x04
	.zero		1


	//   ....[65]....
        /*04f8*/ 	.word	0x00000a10
        /*04fc*/ 	.word	0x000000ff
        /*0500*/ 	.word	0x000002b0
        /*0504*/ 	.short	0x0100
        /*0506*/ 	.byte	0x04
	.zero		1


	//   ....[66]....
        /*0508*/ 	.word	0x00000a20
        /*050c*/ 	.word	0x000000ff
        /*0510*/ 	.word	0x00000108
        /*0514*/ 	.short	0x0100
        /*0516*/ 	.byte	0x04
	.zero		1


	//   ....[67]....
        /*0518*/ 	.word	0x00000a30
        /*051c*/ 	.word	0x000000ff
        /*0520*/ 	.word	0x000002b8
        /*0524*/ 	.short	0x0100
        /*0526*/ 	.byte	0x04
	.zero		1


	//   ....[68]....
        /*0528*/ 	.word	0x00000a40
        /*052c*/ 	.word	0x000000ff
        /*0530*/ 	.word	0x00000110
        /*0534*/ 	.short	0x0100
        /*0536*/ 	.byte	0x04
	.zero		1


	//   ....[69]....
        /*0538*/ 	.word	0x00000a50
        /*053c*/ 	.word	0x000000ff
        /*0540*/ 	.word	0x000002c0
        /*0544*/ 	.short	0x0100
        /*0546*/ 	.byte	0x04
	.zero		1


	//   ....[70]....
        /*0548*/ 	.word	0x00000a60
        /*054c*/ 	.word	0x000000ff
        /*0550*/ 	.word	0x00000118
        /*0554*/ 	.short	0x0100
        /*0556*/ 	.byte	0x04
	.zero		1


	//   ....[71]....
        /*0558*/ 	.word	0x00000a70
        /*055c*/ 	.word	0x000000ff
        /*0560*/ 	.word	0x000002c8
        /*0564*/ 	.short	0x0100
        /*0566*/ 	.byte	0x04
	.zero		1


	//   ....[72]....
        /*0568*/ 	.word	0x00000a80
        /*056c*/ 	.word	0x000000ff
        /*0570*/ 	.word	0x00000120
        /*0574*/ 	.short	0x0100
        /*0576*/ 	.byte	0x04
	.zero		1


	//   ....[73]....
        /*0578*/ 	.word	0x00000a90
        /*057c*/ 	.word	0x000000ff
        /*0580*/ 	.word	0x000002d0
        /*0584*/ 	.short	0x0100
        /*0586*/ 	.byte	0x04
	.zero		1


	//   ....[74]....
        /*0588*/ 	.word	0x00000aa0
        /*058c*/ 	.word	0x000000ff
        /*0590*/ 	.word	0x00000128
        /*0594*/ 	.short	0x0100
        /*0596*/ 	.byte	0x04
	.zero		1


	//   ....[75]....
        /*0598*/ 	.word	0x00000ab0
        /*059c*/ 	.word	0x000000ff
        /*05a0*/ 	.word	0x000002d8
        /*05a4*/ 	.short	0x0100
        /*05a6*/ 	.byte	0x04
	.zero		1


	//   ....[76]....
        /*05a8*/ 	.word	0x00000ac0
        /*05ac*/ 	.word	0x000000ff
        /*05b0*/ 	.word	0x00000130
        /*05b4*/ 	.short	0x0100
        /*05b6*/ 	.byte	0x04
	.zero		1


	//   ....[77]....
        /*05b8*/ 	.word	0x00000ad0
        /*05bc*/ 	.word	0x000000ff
        /*05c0*/ 	.word	0x000002e0
        /*05c4*/ 	.short	0x0100
        /*05c6*/ 	.byte	0x04
	.zero		1


	//   ....[78]....
        /*05c8*/ 	.word	0x00000ae0
        /*05cc*/ 	.word	0x000000ff
        /*05d0*/ 	.word	0x00000138
        /*05d4*/ 	.short	0x0100
        /*05d6*/ 	.byte	0x04
	.zero		1


	//   ....[79]....
        /*05d8*/ 	.word	0x00000af0
        /*05dc*/ 	.word	0x000000ff
        /*05e0*/ 	.word	0x000002e8
        /*05e4*/ 	.short	0x0100
        /*05e6*/ 	.byte	0x04
	.zero		1


	//   ....[80]....
        /*05e8*/ 	.word	0x00000b00
        /*05ec*/ 	.word	0x000000ff
        /*05f0*/ 	.word	0x00000140
        /*05f4*/ 	.short	0x0100
        /*05f6*/ 	.byte	0x04
	.zero		1


	//   ....[81]....
        /*05f8*/ 	.word	0x00000b10
        /*05fc*/ 	.word	0x000000ff
        /*0600*/ 	.word	0x000002f0
        /*0604*/ 	.short	0x0100
        /*0606*/ 	.byte	0x04
	.zero		1


	//   ....[82]....
        /*0608*/ 	.word	0x00000b20
        /*060c*/ 	.word	0x000000ff
        /*0610*/ 	.word	0x00000148
        /*0614*/ 	.short	0x0100
        /*0616*/ 	.byte	0x04
	.zero		1


	//   ....[83]....
        /*0618*/ 	.word	0x00000b30
        /*061c*/ 	.word	0x000000ff
        /*0620*/ 	.word	0x000002f8
        /*0624*/ 	.short	0x0100
        /*0626*/ 	.byte	0x04
	.zero		1


	//   ....[84]....
        /*0628*/ 	.word	0x00000b40
        /*062c*/ 	.word	0x000000ff
        /*0630*/ 	.word	0x00000150
        /*0634*/ 	.short	0x0100
        /*0636*/ 	.byte	0x04
	.zero		1


	//   ....[85]....
        /*0638*/ 	.word	0x00000b50
        /*063c*/ 	.word	0x000000ff
        /*0640*/ 	.word	0x00000300
        /*0644*/ 	.short	0x0100
        /*0646*/ 	.byte	0x04
	.zero		1


	//   ....[86]....
        /*0648*/ 	.word	0x00000b60
        /*064c*/ 	.word	0x000000ff
        /*0650*/ 	.word	0x00000158
        /*0654*/ 	.short	0x0100
        /*0656*/ 	.byte	0x04
	.zero		1


	//   ....[87]....
        /*0658*/ 	.word	0x00000b70
        /*065c*/ 	.word	0x000000ff
        /*0660*/ 	.word	0x00000308
        /*0664*/ 	.short	0x0100
        /*0666*/ 	.byte	0x04
	.zero		1


	//   ....[88]....
        /*0668*/ 	.word	0x00000b80
        /*066c*/ 	.word	0x000000ff
        /*0670*/ 	.word	0x00000160
        /*0674*/ 	.short	0x0100
        /*0676*/ 	.byte	0x04
	.zero		1


	//   ....[89]....
        /*0678*/ 	.word	0x00000b90
        /*067c*/ 	.word	0x000000ff
        /*0680*/ 	.word	0x00000310
        /*0684*/ 	.short	0x0100
        /*0686*/ 	.byte	0x04
	.zero		1


	//   ....[90]....
        /*0688*/ 	.word	0x00000ba0
        /*068c*/ 	.word	0x000000ff
        /*0690*/ 	.word	0x00000168
        /*0694*/ 	.short	0x0100
        /*0696*/ 	.byte	0x04
	.zero		1


	//   ....[91]....
        /*0698*/ 	.word	0x00000bb0
        /*069c*/ 	.word	0x000000ff
        /*06a0*/ 	.word	0x00000318
        /*06a4*/ 	.short	0x0100
        /*06a6*/ 	.byte	0x04
	.zero		1


	//   ....[92]....
        /*06a8*/ 	.word	0x00000bc0
        /*06ac*/ 	.word	0x000000ff
        /*06b0*/ 	.word	0x00000170
        /*06b4*/ 	.short	0x0100
        /*06b6*/ 	.byte	0x04
	.zero		1


	//   ....[93]....
        /*06b8*/ 	.word	0x00000bd0
        /*06bc*/ 	.word	0x000000ff
        /*06c0*/ 	.word	0x00000320
        /*06c4*/ 	.short	0x0100
        /*06c6*/ 	.byte	0x04
	.zero		1


	//   ....[94]....
        /*06c8*/ 	.word	0x00000be0
        /*06cc*/ 	.word	0x000000ff
        /*06d0*/ 	.word	0x00000178
        /*06d4*/ 	.short	0x0100
        /*06d6*/ 	.byte	0x04
	.zero		1


	//   ....[95]....
        /*06d8*/ 	.word	0x00000bf0
        /*06dc*/ 	.word	0x000000ff
        /*06e0*/ 	.word	0x00000328
        /*06e4*/ 	.short	0x0100
        /*06e6*/ 	.byte	0x04
	.zero		1


	//   ....[96]....
        /*06e8*/ 	.word	0x00000c00
        /*06ec*/ 	.word	0x000000ff
        /*06f0*/ 	.word	0x00000180
        /*06f4*/ 	.short	0x0100
        /*06f6*/ 	.byte	0x04
	.zero		1


	//   ....[97]....
        /*06f8*/ 	.word	0x00000c10
        /*06fc*/ 	.word	0x000000ff
        /*0700*/ 	.word	0x00000330
        /*0704*/ 	.short	0x0100
        /*0706*/ 	.byte	0x04
	.zero		1


	//   ....[98]....
        /*0708*/ 	.word	0x00000c20
        /*070c*/ 	.word	0x000000ff
        /*0710*/ 	.word	0x00000188
        /*0714*/ 	.short	0x0100
        /*0716*/ 	.byte	0x04
	.zero		1


	//   ....[99]....
        /*0718*/ 	.word	0x00000c30
        /*071c*/ 	.word	0x000000ff
        /*0720*/ 	.word	0x00000338
        /*0724*/ 	.short	0x0100
        /*0726*/ 	.byte	0x04
	.zero		1


	//   ....[100]....
        /*0728*/ 	.word	0x00000c40
        /*072c*/ 	.word	0x000000ff
        /*0730*/ 	.word	0x00000190
        /*0734*/ 	.short	0x0100
        /*0736*/ 	.byte	0x04
	.zero		1


	//   ....[101]....
        /*0738*/ 	.word	0x00000c50
        /*073c*/ 	.word	0x000000ff
        /*0740*/ 	.word	0x00000340
        /*0744*/ 	.short	0x0100
        /*0746*/ 	.byte	0x04
	.zero		1


	//   ....[102]....
        /*0748*/ 	.word	0x00000c60
        /*074c*/ 	.word	0x000000ff
        /*0750*/ 	.word	0x00000198
        /*0754*/ 	.short	0x0100
        /*0756*/ 	.byte	0x04
	.zero		1


	//   ....[103]....
        /*0758*/ 	.word	0x00000c70
        /*075c*/ 	.word	0x000000ff
        /*0760*/ 	.word	0x00000348
        /*0764*/ 	.short	0x0100
        /*0766*/ 	.byte	0x04
	.zero		1


	//   ....[104]....
        /*0768*/ 	.word	0x00000c80
        /*076c*/ 	.word	0x000000ff
        /*0770*/ 	.word	0x000001a0
        /*0774*/ 	.short	0x0100
        /*0776*/ 	.byte	0x04
	.zero		1


	//   ....[105]....
        /*0778*/ 	.word	0x00000c90
        /*077c*/ 	.word	0x000000ff
        /*0780*/ 	.word	0x00000350
        /*0784*/ 	.short	0x0100
        /*0786*/ 	.byte	0x04
	.zero		1


	//   ....[106]....
        /*0788*/ 	.word	0x00000ca0
        /*078c*/ 	.word	0x000000ff
        /*0790*/ 	.word	0x000001a8
        /*0794*/ 	.short	0x0100
        /*0796*/ 	.byte	0x04
	.zero		1


	//   ....[107]....
        /*0798*/ 	.word	0x00000cb0
        /*079c*/ 	.word	0x000000ff
        /*07a0*/ 	.word	0x00000358
        /*07a4*/ 	.short	0x0100
        /*07a6*/ 	.byte	0x04
	.zero		1


	//   ....[108]....
        /*07a8*/ 	.word	0x00000df0
        /*07ac*/ 	.word	0x000000ff
        /*07b0*/ 	.word	0x00000360
        /*07b4*/ 	.short	0x0100
        /*07b6*/ 	.byte	0x04
	.zero		1


	//   ....[109]....
        /*07b8*/ 	.word	0x00000e00
        /*07bc*/ 	.word	0x000000ff
        /*07c0*/ 	.word	0x00000368
        /*07c4*/ 	.short	0x0100
        /*07c6*/ 	.byte	0x04
	.zero		1


	//   ....[110]....
        /*07c8*/ 	.word	0x00000ef0
        /*07cc*/ 	.word	0x000000ff
        /*07d0*/ 	.word	0x00000370
        /*07d4*/ 	.short	0x0100
        /*07d6*/ 	.byte	0x06
	.zero		1


	//   ....[111]....
        /*07d8*/ 	.word	0x00000f00
        /*07dc*/ 	.word	0x000000ff
        /*07e0*/ 	.word	0x00000378
        /*07e4*/ 	.short	0x0100
        /*07e6*/ 	.byte	0x06
	.zero		1


	//   ....[112]....
        /*07e8*/ 	.word	0x00001040
        /*07ec*/ 	.word	0x000000ff
        /*07f0*/ 	.word	0x00000380
        /*07f4*/ 	.short	0x0100
        /*07f6*/ 	.byte	0x06
	.zero		1


	//   ....[113]....
        /*07f8*/ 	.word	0x00001050
        /*07fc*/ 	.word	0x000000ff
        /*0800*/ 	.word	0x00000390
        /*0804*/ 	.short	0x0100
        /*0806*/ 	.byte	0x06
	.zero		1


	//   ....[114]....
        /*0808*/ 	.word	0x00001060
        /*080c*/ 	.word	0x000000ff
        /*0810*/ 	.word	0x00000388
        /*0814*/ 	.short	0x0100
        /*0816*/ 	.byte	0x06
	.zero		1


	//   ....[115]....
        /*0818*/ 	.word	0x00001070
        /*081c*/ 	.word	0x000000ff
        /*0820*/ 	.word	0x00000398
        /*0824*/ 	.short	0x0100
        /*0826*/ 	.byte	0x06
	.zero		1


	//   ....[116]....
        /*0828*/ 	.word	0x000011a0
        /*082c*/ 	.word	0x000000ff
        /*0830*/ 	.word	0x000003a0
        /*0834*/ 	.short	0x0100
        /*0836*/ 	.byte	0x04
	.zero		1


	//   ....[117]....
        /*0838*/ 	.word	0x000011b0
        /*083c*/ 	.word	0x000000ff
        /*0840*/ 	.word	0x000003c0
        /*0844*/ 	.short	0x0100
        /*0846*/ 	.byte	0x04
	.zero		1


	//   ....[118]....
        /*0848*/ 	.word	0x000011c0
        /*084c*/ 	.word	0x000000ff
        /*0850*/ 	.word	0x000003a8
        /*0854*/ 	.short	0x0100
        /*0856*/ 	.byte	0x04
	.zero		1


	//   ....[119]....
        /*0858*/ 	.word	0x000011d0
        /*085c*/ 	.word	0x000000ff
        /*0860*/ 	.word	0x000003c8
        /*0864*/ 	.short	0x0100
        /*0866*/ 	.byte	0x04
	.zero		1


	//   ....[120]....
        /*0868*/ 	.word	0x000011e0
        /*086c*/ 	.word	0x000000ff
        /*0870*/ 	.word	0x000003b0
        /*0874*/ 	.short	0x0100
        /*0876*/ 	.byte	0x04
	.zero		1


	//   ....[121]....
        /*0878*/ 	.word	0x000011f0
        /*087c*/ 	.word	0x000000ff
        /*0880*/ 	.word	0x000003d0
        /*0884*/ 	.short	0x0100
        /*0886*/ 	.byte	0x04
	.zero		1


	//   ....[122]....
        /*0888*/ 	.word	0x00001200
        /*088c*/ 	.word	0x000000ff
        /*0890*/ 	.word	0x000003b8
        /*0894*/ 	.short	0x0100
        /*0896*/ 	.byte	0x04
	.zero		1


	//   ....[123]....
        /*0898*/ 	.word	0x00001210
        /*089c*/ 	.word	0x000000ff
        /*08a0*/ 	.word	0x000003d8
        /*08a4*/ 	.short	0x0100
        /*08a6*/ 	.byte	0x04
	.zero		1


	//   ....[124]....
        /*08a8*/ 	.word	0x00001300
        /*08ac*/ 	.word	0x000000ff
        /*08b0*/ 	.word	0x000003e0
        /*08b4*/ 	.short	0x0100
        /*08b6*/ 	.byte	0x04
	.zero		1


	//   ....[125]....
        /*08b8*/ 	.word	0x00001310
        /*08bc*/ 	.word	0x000000ff
        /*08c0*/ 	.word	0x000003f0
        /*08c4*/ 	.short	0x0100
        /*08c6*/ 	.byte	0x04
	.zero		1


	//   ....[126]....
        /*08c8*/ 	.word	0x00001320
        /*08cc*/ 	.word	0x000000ff
        /*08d0*/ 	.word	0x000003e8
        /*08d4*/ 	.short	0x0100
        /*08d6*/ 	.byte	0x04
	.zero		1


	//   ....[127]....
        /*08d8*/ 	.word	0x00001330
        /*08dc*/ 	.word	0x000000ff
        /*08e0*/ 	.word	0x000003f8
        /*08e4*/ 	.short	0x0100
        /*08e6*/ 	.byte	0x04
	.zero		1


	//   ....[128]....
        /*08e8*/ 	.word	0x00001ea0
        /*08ec*/ 	.word	0x00000000
        /*08f0*/ 	.word	0x000003f0
        /*08f4*/ 	.short	0x010a
        /*08f6*/ 	.byte	0xff
	.zero		1


	//   ....[129]....
        /*08f8*/ 	.word	0x00001ed0
        /*08fc*/ 	.word	0x00000000
        /*0900*/ 	.word	0x000003e0
        /*0904*/ 	.short	0x0101
        /*0906*/ 	.byte	0xff
	.zero		1


	//   ....[130]....
        /*0908*/ 	.word	0x00001fa0
        /*090c*/ 	.word	0x000000ff
        /*0910*/ 	.word	0x000001b0
        /*0914*/ 	.short	0x010a
        /*0916*/ 	.byte	0x04
	.zero		1


	//   ....[131]....
        /*0918*/ 	.word	0x00002020
        /*091c*/ 	.word	0x000000ff
        /*0920*/ 	.word	0x000001b0
        /*0924*/ 	.short	0x010a
        /*0926*/ 	.byte	0x21
	.zero		1


	//   ....[132]....
        /*0928*/ 	.word	0x000021b0
        /*092c*/ 	.word	0x000000ff
        /*0930*/ 	.word	0x000001b0
        /*0934*/ 	.short	0x010a
        /*0936*/ 	.byte	0x08
	.zero		1


	//   ....[133]....
        /*0938*/ 	.word	0x000022d0
        /*093c*/ 	.word	0x000000ff
        /*0940*/ 	.word	0x00000378
        /*0944*/ 	.short	0x0101
        /*0946*/ 	.byte	0x06
	.zero		1


	//   ....[134]....
        /*0948*/ 	.word	0x000022f0
        /*094c*/ 	.word	0x000000ff
        /*0950*/ 	.word	0x000001b0
        /*0954*/ 	.short	0x010a
        /*0956*/ 	.byte	0x04
	.zero		1


	//   ....[135]....
        /*0958*/ 	.word	0x00002370
        /*095c*/ 	.word	0x000000ff
        /*0960*/ 	.word	0x000001b0
        /*0964*/ 	.short	0x010a
        /*0966*/ 	.byte	0x11
	.zero		1


	//   ....[136]....
        /*0968*/ 	.word	0x00002580
        /*096c*/ 	.word	0x000000ff
        /*0970*/ 	.word	0x000001b0
        /*0974*/ 	.short	0x010a
        /*0976*/ 	.byte	0x07
	.zero		1


	//   ....[137]....
        /*0978*/ 	.word	0x00002650
        /*097c*/ 	.word	0x00000003
        /*0980*/ 	.word	0x00000380
        /*0984*/ 	.short	0x010a
        /*0986*/ 	.byte	0xff
	.zero		1


	//   ....[138]....
        /*0988*/ 	.word	0x000027a0
        /*098c*/ 	.word	0x00000000
        /*0990*/ 	.word	0x00000000
        /*0994*/ 	.short	0x0101
        /*0996*/ 	.byte	0xff
	.zero		1


	//   ....[139]....
        /*0998*/ 	.word	0x00002d40
        /*099c*/ 	.word	0x000000ff
        /*09a0*/ 	.word	0x00000000
        /*09a4*/ 	.short	0x010a
        /*09a6*/ 	.byte	0x04
	.zero		1


	//   ....[140]....
        /*09a8*/ 	.word	0x00002dd0
        /*09ac*/ 	.word	0x000000ff
        /*09b0*/ 	.word	0x00000000
        /*09b4*/ 	.short	0x010a
        /*09b6*/ 	.byte	0x05
	.zero		1


	//   ....[141]....
        /*09b8*/ 	.word	0x00002e60
        /*09bc*/ 	.word	0x000000ff
        /*09c0*/ 	.word	0x00000000
        /*09c4*/ 	.short	0x010a
        /*09c6*/ 	.byte	0x05
	.zero		1


	//   ....[142]....
        /*09c8*/ 	.word	0x00002ef0
        /*09cc*/ 	.word	0x000000ff
        /*09d0*/ 	.word	0x00000000
        /*09d4*/ 	.short	0x010a
        /*09d6*/ 	.byte	0x05
	.zero		1


	//   ....[143]....
        /*09d8*/ 	.word	0x00002f80
        /*09dc*/ 	.word	0x000000ff
        /*09e0*/ 	.word	0x00000000
        /*09e4*/ 	.short	0x010a
        /*09e6*/ 	.byte	0x05
	.zero		1


	//   ....[144]....
        /*09e8*/ 	.word	0x00003010
        /*09ec*/ 	.word	0x000000ff
        /*09f0*/ 	.word	0x00000000
        /*09f4*/ 	.short	0x010a
        /*09f6*/ 	.byte	0x05
	.zero		1


	//   ....[145]....
        /*09f8*/ 	.word	0x000030a0
        /*09fc*/ 	.word	0x000000ff
        /*0a00*/ 	.word	0x00000000
        /*0a04*/ 	.short	0x010a
        /*0a06*/ 	.byte	0x05
	.zero		1


	//   ....[146]....
        /*0a08*/ 	.word	0x00003130
        /*0a0c*/ 	.word	0x000000ff
        /*0a10*/ 	.word	0x00000000
        /*0a14*/ 	.short	0x010a
        /*0a16*/ 	.byte	0x05
	.zero		1


	//   ....[147]....
        /*0a18*/ 	.word	0x000031c0
        /*0a1c*/ 	.word	0x000000ff
        /*0a20*/ 	.word	0x00000000
        /*0a24*/ 	.short	0x010a
        /*0a26*/ 	.byte	0x05
	.zero		1


	//   ....[148]....
        /*0a28*/ 	.word	0x00003250
        /*0a2c*/ 	.word	0x000000ff
        /*0a30*/ 	.word	0x00000000
        /*0a34*/ 	.short	0x010a
        /*0a36*/ 	.byte	0x05
	.zero		1


	//   ....[149]....
        /*0a38*/ 	.word	0x000032e0
        /*0a3c*/ 	.word	0x000000ff
        /*0a40*/ 	.word	0x00000000
        /*0a44*/ 	.short	0x010a
        /*0a46*/ 	.byte	0x05
	.zero		1


	//   ....[150]....
        /*0a48*/ 	.word	0x00003370
        /*0a4c*/ 	.word	0x000000ff
        /*0a50*/ 	.word	0x00000000
        /*0a54*/ 	.short	0x010a
        /*0a56*/ 	.byte	0x05
	.zero		1


	//   ....[151]....
        /*0a58*/ 	.word	0x00003400
        /*0a5c*/ 	.word	0x000000ff
        /*0a60*/ 	.word	0x00000000
        /*0a64*/ 	.short	0x010a
        /*0a66*/ 	.byte	0x05
	.zero		1


	//   ....[152]....
        /*0a68*/ 	.word	0x00003490
        /*0a6c*/ 	.word	0x000000ff
        /*0a70*/ 	.word	0x00000000
        /*0a74*/ 	.short	0x010a
        /*0a76*/ 	.byte	0x05
	.zero		1


	//   ....[153]....
        /*0a78*/ 	.word	0x00003520
        /*0a7c*/ 	.word	0x000000ff
        /*0a80*/ 	.word	0x00000000
        /*0a84*/ 	.short	0x010a
        /*0a86*/ 	.byte	0x05
	.zero		1


	//   ....[154]....
        /*0a88*/ 	.word	0x000035b0
        /*0a8c*/ 	.word	0x000000ff
        /*0a90*/ 	.word	0x00000000
        /*0a94*/ 	.short	0x010a
        /*0a96*/ 	.byte	0x05
	.zero		1


	//   ....[155]....
        /*0a98*/ 	.word	0x00003640
        /*0a9c*/ 	.word	0x000000ff
        /*0aa0*/ 	.word	0x00000000
        /*0aa4*/ 	.short	0x010a
        /*0aa6*/ 	.byte	0x05
	.zero		1


	//   ....[156]....
        /*0aa8*/ 	.word	0x000036d0
        /*0aac*/ 	.word	0x000000ff
        /*0ab0*/ 	.word	0x00000000
        /*0ab4*/ 	.short	0x010a
        /*0ab6*/ 	.byte	0x05
	.zero		1


	//   ....[157]....
        /*0ab8*/ 	.word	0x00003760
        /*0abc*/ 	.word	0x000000ff
        /*0ac0*/ 	.word	0x00000000
        /*0ac4*/ 	.short	0x010a
        /*0ac6*/ 	.byte	0x05
	.zero		1


	//   ....[158]....
        /*0ac8*/ 	.word	0x000037f0
        /*0acc*/ 	.word	0x000000ff
        /*0ad0*/ 	.word	0x00000000
        /*0ad4*/ 	.short	0x010a
        /*0ad6*/ 	.byte	0x05
	.zero		1


	//   ....[159]....
        /*0ad8*/ 	.word	0x00003880
        /*0adc*/ 	.word	0x000000ff
        /*0ae0*/ 	.word	0x00000000
        /*0ae4*/ 	.short	0x010a
        /*0ae6*/ 	.byte	0x05
	.zero		1


	//   ....[160]....
        /*0ae8*/ 	.word	0x00003910
        /*0aec*/ 	.word	0x000000ff
        /*0af0*/ 	.word	0x00000000
        /*0af4*/ 	.short	0x010a
        /*0af6*/ 	.byte	0x05
	.zero		1


	//   ....[161]....
        /*0af8*/ 	.word	0x000039a0
        /*0afc*/ 	.word	0x000000ff
        /*0b00*/ 	.word	0x00000000
        /*0b04*/ 	.short	0x010a
        /*0b06*/ 	.byte	0x05
	.zero		1


	//   ....[162]....
        /*0b08*/ 	.word	0x00003a30
        /*0b0c*/ 	.word	0x000000ff
        /*0b10*/ 	.word	0x00000000
        /*0b14*/ 	.short	0x010a
        /*0b16*/ 	.byte	0x05
	.zero		1


	//   ....[163]....
        /*0b18*/ 	.word	0x00003ac0
        /*0b1c*/ 	.word	0x000000ff
        /*0b20*/ 	.word	0x00000000
        /*0b24*/ 	.short	0x010a
        /*0b26*/ 	.byte	0x05
	.zero		1


	//   ....[164]....
        /*0b28*/ 	.word	0x00003b50
        /*0b2c*/ 	.word	0x000000ff
        /*0b30*/ 	.word	0x00000000
        /*0b34*/ 	.short	0x010a
        /*0b36*/ 	.byte	0x05
	.zero		1


	//   ....[165]....
        /*0b38*/ 	.word	0x00003be0
        /*0b3c*/ 	.word	0x000000ff
        /*0b40*/ 	.word	0x00000000
        /*0b44*/ 	.short	0x010a
        /*0b46*/ 	.byte	0x05
	.zero		1


	//   ....[166]....
        /*0b48*/ 	.word	0x00003c70
        /*0b4c*/ 	.word	0x000000ff
        /*0b50*/ 	.word	0x00000000
        /*0b54*/ 	.short	0x010a
        /*0b56*/ 	.byte	0x05
	.zero		1


	//   ....[167]....
        /*0b58*/ 	.word	0x00003d00
        /*0b5c*/ 	.word	0x000000ff
        /*0b60*/ 	.word	0x00000000
        /*0b64*/ 	.short	0x010a
        /*0b66*/ 	.byte	0x05
	.zero		1


	//   ....[168]....
        /*0b68*/ 	.word	0x00003d90
        /*0b6c*/ 	.word	0x000000ff
        /*0b70*/ 	.word	0x00000000
        /*0b74*/ 	.short	0x010a
        /*0b76*/ 	.byte	0x05
	.zero		1


	//   ....[169]....
        /*0b78*/ 	.word	0x00003e20
        /*0b7c*/ 	.word	0x000000ff
        /*0b80*/ 	.word	0x00000000
        /*0b84*/ 	.short	0x010a
        /*0b86*/ 	.byte	0x05
	.zero		1


	//   ....[170]....
        /*0b88*/ 	.word	0x00003eb0
        /*0b8c*/ 	.word	0x000000ff
        /*0b90*/ 	.word	0x00000000
        /*0b94*/ 	.short	0x010a
        /*0b96*/ 	.byte	0x05
	.zero		1


	//   ....[171]....
        /*0b98*/ 	.word	0x00003f40
        /*0b9c*/ 	.word	0x000000ff
        /*0ba0*/ 	.word	0x00000000
        /*0ba4*/ 	.short	0x010a
        /*0ba6*/ 	.byte	0x05
	.zero		1


	//   ....[172]....
        /*0ba8*/ 	.word	0x00003fd0
        /*0bac*/ 	.word	0x000000ff
        /*0bb0*/ 	.word	0x00000000
        /*0bb4*/ 	.short	0x010a
        /*0bb6*/ 	.byte	0x05
	.zero		1


	//   ....[173]....
        /*0bb8*/ 	.word	0x00004060
        /*0bbc*/ 	.word	0x000000ff
        /*0bc0*/ 	.word	0x00000000
        /*0bc4*/ 	.short	0x010a
        /*0bc6*/ 	.byte	0x05
	.zero		1


	//   ....[174]....
        /*0bc8*/ 	.word	0x000040f0
        /*0bcc*/ 	.word	0x000000ff
        /*0bd0*/ 	.word	0x00000000
        /*0bd4*/ 	.short	0x010a
        /*0bd6*/ 	.byte	0x05
	.zero		1


	//   ....[175]....
        /*0bd8*/ 	.word	0x00004180
        /*0bdc*/ 	.word	0x000000ff
        /*0be0*/ 	.word	0x00000000
        /*0be4*/ 	.short	0x010a
        /*0be6*/ 	.byte	0x05
	.zero		1


	//   ....[176]....
        /*0be8*/ 	.word	0x00004210
        /*0bec*/ 	.word	0x000000ff
        /*0bf0*/ 	.word	0x00000000
        /*0bf4*/ 	.short	0x010a
        /*0bf6*/ 	.byte	0x05
	.zero		1


	//   ....[177]....
        /*0bf8*/ 	.word	0x000042a0
        /*0bfc*/ 	.word	0x000000ff
        /*0c00*/ 	.word	0x00000000
        /*0c04*/ 	.short	0x010a
        /*0c06*/ 	.byte	0x05
	.zero		1


	//   ....[178]....
        /*0c08*/ 	.word	0x00004330
        /*0c0c*/ 	.word	0x000000ff
        /*0c10*/ 	.word	0x00000000
        /*0c14*/ 	.short	0x010a
        /*0c16*/ 	.byte	0x05
	.zero		1


	//   ....[179]....
        /*0c18*/ 	.word	0x000043c0
        /*0c1c*/ 	.word	0x000000ff
        /*0c20*/ 	.word	0x00000000
        /*0c24*/ 	.short	0x010a
        /*0c26*/ 	.byte	0x05
	.zero		1


	//   ....[180]....
        /*0c28*/ 	.word	0x00004450
        /*0c2c*/ 	.word	0x000000ff
        /*0c30*/ 	.word	0x00000000
        /*0c34*/ 	.short	0x010a
        /*0c36*/ 	.byte	0x05
	.zero		1


	//   ....[181]....
        /*0c38*/ 	.word	0x000044e0
        /*0c3c*/ 	.word	0x000000ff
        /*0c40*/ 	.word	0x00000000
        /*0c44*/ 	.short	0x010a
        /*0c46*/ 	.byte	0x05
	.zero		1


	//   ....[182]....
        /*0c48*/ 	.word	0x00004570
        /*0c4c*/ 	.word	0x000000ff
        /*0c50*/ 	.word	0x00000000
        /*0c54*/ 	.short	0x010a
        /*0c56*/ 	.byte	0x05
	.zero		1


	//   ....[183]....
        /*0c58*/ 	.word	0x00004600
        /*0c5c*/ 	.word	0x000000ff
        /*0c60*/ 	.word	0x00000000
        /*0c64*/ 	.short	0x010a
        /*0c66*/ 	.byte	0x05
	.zero		1


	//   ....[184]....
        /*0c68*/ 	.word	0x00004690
        /*0c6c*/ 	.word	0x000000ff
        /*0c70*/ 	.word	0x00000000
        /*0c74*/ 	.short	0x010a
        /*0c76*/ 	.byte	0x05
	.zero		1


	//   ....[185]....
        /*0c78*/ 	.word	0x00004720
        /*0c7c*/ 	.word	0x000000ff
        /*0c80*/ 	.word	0x00000000
        /*0c84*/ 	.short	0x010a
        /*0c86*/ 	.byte	0x05
	.zero		1


	//   ....[186]....
        /*0c88*/ 	.word	0x000047b0
        /*0c8c*/ 	.word	0x000000ff
        /*0c90*/ 	.word	0x00000000
        /*0c94*/ 	.short	0x010a
        /*0c96*/ 	.byte	0x05
	.zero		1


	//   ....[187]....
        /*0c98*/ 	.word	0x00004840
        /*0c9c*/ 	.word	0x000000ff
        /*0ca0*/ 	.word	0x00000000
        /*0ca4*/ 	.short	0x010a
        /*0ca6*/ 	.byte	0x05
	.zero		1


	//   ....[188]....
        /*0ca8*/ 	.word	0x000048d0
        /*0cac*/ 	.word	0x000000ff
        /*0cb0*/ 	.word	0x00000000
        /*0cb4*/ 	.short	0x010a
        /*0cb6*/ 	.byte	0x05
	.zero		1


	//   ....[189]....
        /*0cb8*/ 	.word	0x00004960
        /*0cbc*/ 	.word	0x000000ff
        /*0cc0*/ 	.word	0x00000000
        /*0cc4*/ 	.short	0x010a
        /*0cc6*/ 	.byte	0x05
	.zero		1


	//   ....[190]....
        /*0cc8*/ 	.word	0x000049f0
        /*0ccc*/ 	.word	0x000000ff
        /*0cd0*/ 	.word	0x00000000
        /*0cd4*/ 	.short	0x010a
        /*0cd6*/ 	.byte	0x05
	.zero		1


	//   ....[191]....
        /*0cd8*/ 	.word	0x00004a80
        /*0cdc*/ 	.word	0x000000ff
        /*0ce0*/ 	.word	0x00000000
        /*0ce4*/ 	.short	0x010a
        /*0ce6*/ 	.byte	0x05
	.zero		1


	//   ....[192]....
        /*0ce8*/ 	.word	0x00004b20
        /*0cec*/ 	.word	0x00000000
        /*0cf0*/ 	.word	0x00000000
        /*0cf4*/ 	.short	0x010a
        /*0cf6*/ 	.byte	0xff
	.zero		1


	//   ....[193]....
        /*0cf8*/ 	.word	0x00004c40
        /*0cfc*/ 	.word	0x00000002
        /*0d00*/ 	.word	0x000003e0
        /*0d04*/ 	.short	0x010a
        /*0d06*/ 	.byte	0xff
	.zero		1


	//   ....[194]....
        /*0d08*/ 	.word	0x00004cb0
        /*0d0c*/ 	.word	0x00000002
        /*0d10*/ 	.word	0x00000000
        /*0d14*/ 	.short	0x0101
        /*0d16*/ 	.byte	0xff
	.zero		1


	//   ....[195]....
        /*0d18*/ 	.word	0x00004cd0
        /*0d1c*/ 	.word	0x000000ff
        /*0d20*/ 	.word	0x00000390
        /*0d24*/ 	.short	0x010a
        /*0d26*/ 	.byte	0x04
	.zero		1


	//   ....[196]....
        /*0d28*/ 	.word	0x00004df0
        /*0d2c*/ 	.word	0x00000002
        /*0d30*/ 	.word	0x00000380
        /*0d34*/ 	.short	0x010a
        /*0d36*/ 	.byte	0xff
	.zero		1


	//   ....[197]....
        /*0d38*/ 	.word	0x00004ef0
        /*0d3c*/ 	.word	0x00000002
        /*0d40*/ 	.word	0x00000000
        /*0d44*/ 	.short	0x0101
        /*0d46*/ 	.byte	0xff
	.zero		1


	//   ....[198]....
        /*0d48*/ 	.word	0x00004f80
        /*0d4c*/ 	.word	0x000000ff
        /*0d50*/ 	.word	0x00000390
        /*0d54*/ 	.short	0x0106
        /*0d56*/ 	.byte	0x04
	.zero		1


	//   ....[199]....
        /*0d58*/ 	.word	0x00004fa0
        /*0d5c*/ 	.word	0x000000ff
        /*0d60*/ 	.word	0x00000390
        /*0d64*/ 	.short	0x010a
        /*0d66*/ 	.byte	0x04
	.zero		1


	//   ....[200]....
        /*0d68*/ 	.word	0x00005030
        /*0d6c*/ 	.word	0x000000ff
        /*0d70*/ 	.word	0x00000390
        /*0d74*/ 	.short	0x0106
        /*0d76*/ 	.byte	0x07
	.zero		1


	//   ....[201]....
        /*0d78*/ 	.word	0x00005070
        /*0d7c*/ 	.word	0x00000000
        /*0d80*/ 	.word	0x00000390
        /*0d84*/ 	.short	0x010a
        /*0d86*/ 	.byte	0xff
	.zero		1


	//   ....[202]....
        /*0d88*/ 	.word	0x00005560
        /*0d8c*/ 	.word	0x00000000
        /*0d90*/ 	.word	0x00000380
        /*0d94*/ 	.short	0x010a
        /*0d96*/ 	.byte	0xff
	.zero		1


	//   ....[203]....
        /*0d98*/ 	.word	0x00005660
        /*0d9c*/ 	.word	0x00000003
        /*0da0*/ 	.word	0x00000000
        /*0da4*/ 	.short	0x0101
        /*0da6*/ 	.byte	0xff
	.zero		1


	//   ....[204]....
        /*0da8*/ 	.word	0x00005670
        /*0dac*/ 	.word	0x000000ff
        /*0db0*/ 	.word	0x00000000
        /*0db4*/ 	.short	0x010a
        /*0db6*/ 	.byte	0x04
	.zero		1


	//   ....[205]....
        /*0db8*/ 	.word	0x00005690
        /*0dbc*/ 	.word	0x000000ff
        /*0dc0*/ 	.word	0x000003c0
        /*0dc4*/ 	.short	0x010a
        /*0dc6*/ 	.byte	0x13
	.zero		1


	//   ....[206]....
        /*0dc8*/ 	.word	0x000057d0
        /*0dcc*/ 	.word	0x000000ff
        /*0dd0*/ 	.word	0x00000000
        /*0dd4*/ 	.short	0x010a
        /*0dd6*/ 	.byte	0x06
	.zero		1


	//   ....[207]....
        /*0dd8*/ 	.word	0x000058d0
        /*0ddc*/ 	.word	0x000000ff
        /*0de0*/ 	.word	0x00000000
        /*0de4*/ 	.short	0x010a
        /*0de6*/ 	.byte	0x04
	.zero		1


	//   ....[208]....
        /*0de8*/ 	.word	0x00005ab0
        /*0dec*/ 	.word	0x000000ff
        /*0df0*/ 	.word	0x00000000
        /*0df4*/ 	.short	0x010a
        /*0df6*/ 	.byte	0x04
	.zero		1


	//   ....[209]....
        /*0df8*/ 	.word	0x00005b40
        /*0dfc*/ 	.word	0x000000ff
        /*0e00*/ 	.word	0x00000000
        /*0e04*/ 	.short	0x010a
        /*0e06*/ 	.byte	0x05
	.zero		1


	//   ....[210]....
        /*0e08*/ 	.word	0x00005bd0
        /*0e0c*/ 	.word	0x000000ff
        /*0e10*/ 	.word	0x00000000
        /*0e14*/ 	.short	0x010a
        /*0e16*/ 	.byte	0x05
	.zero		1


	//   ....[211]....
        /*0e18*/ 	.word	0x00005c60
        /*0e1c*/ 	.word	0x000000ff
        /*0e20*/ 	.word	0x00000000
        /*0e24*/ 	.short	0x010a
        /*0e26*/ 	.byte	0x04
	.zero		1


	//   ....[212]....
        /*0e28*/ 	.word	0x00006150
        /*0e2c*/ 	.word	0x00000008
        /*0e30*/ 	.word	0x00000380
        /*0e34*/ 	.short	0x010a
        /*0e36*/ 	.byte	0xff
	.zero		1


	//   ....[213]....
        /*0e38*/ 	.word	0x000062c0
        /*0e3c*/ 	.word	0x00000000
        /*0e40*/ 	.word	0x00000000
        /*0e44*/ 	.short	0x0101
        /*0e46*/ 	.byte	0xff
	.zero		1


	//   ....[214]....
        /*0e48*/ 	.word	0x00006780
        /*0e4c*/ 	.word	0x000000ff
        /*0e50*/ 	.word	0x00000378
        /*0e54*/ 	.short	0x010a
        /*0e56*/ 	.byte	0x11
	.zero		1


	//   ....[215]....
        /*0e58*/ 	.word	0x00006910
        /*0e5c*/ 	.word	0x000000ff
        /*0e60*/ 	.word	0x00000368
        /*0e64*/ 	.short	0x010a
        /*0e66*/ 	.byte	0x11
	.zero		1


	//   ....[216]....
        /*0e68*/ 	.word	0x00006b20
        /*0e6c*/ 	.word	0x000000ff
        /*0e70*/ 	.word	0x00000360
        /*0e74*/ 	.short	0x010b
        /*0e76*/ 	.byte	0x11
	.zero		1


	//   ....[217]....
        /*0e78*/ 	.word	0x00006b30
        /*0e7c*/ 	.word	0x000000ff
        /*0e80*/ 	.word	0x00000000
        /*0e84*/ 	.short	0x0101
        /*0e86*/ 	.byte	0x30
	.zero		1


	//   ....[218]....
        /*0e88*/ 	.word	0x00006b70
        /*0e8c*/ 	.word	0x00000000
        /*0e90*/ 	.word	0x00000368
        /*0e94*/ 	.short	0x010a
        /*0e96*/ 	.byte	0xff
	.zero		1


	//   ....[219]....
        /*0e98*/ 	.word	0x00006eb0
        /*0e9c*/ 	.word	0x00000003
        /*0ea0*/ 	.word	0x00000380
        /*0ea4*/ 	.short	0x010a
        /*0ea6*/ 	.byte	0xff
	.zero		1


	//   ....[220]....
        /*0ea8*/ 	.word	0x00007030
        /*0eac*/ 	.word	0x00000000
        /*0eb0*/ 	.word	0x00000000
        /*0eb4*/ 	.short	0x0101
        /*0eb6*/ 	.byte	0xff
	.zero		1


	//   ....[221]....
        /*0eb8*/ 	.word	0x00007a90
        /*0ebc*/ 	.word	0x000000ff
        /*0ec0*/ 	.word	0x00000360
        /*0ec4*/ 	.short	0x010a
        /*0ec6*/ 	.byte	0x2c
	.zero		1


	//   ....[222]....
        /*0ec8*/ 	.word	0x00007aa0
        /*0ecc*/ 	.word	0x00000016
        /*0ed0*/ 	.word	0x000003a0
        /*0ed4*/ 	.short	0x010a
        /*0ed6*/ 	.byte	0xff
	.zero		1


	//   ....[223]....
        /*0ed8*/ 	.word	0x00007c50
        /*0edc*/ 	.word	0x000000ff
        /*0ee0*/ 	.word	0x00000360
        /*0ee4*/ 	.short	0x010a
        /*0ee6*/ 	.byte	0x2c
	.zero		1


	//   ....[224]....
        /*0ee8*/ 	.word	0x00007d30
        /*0eec*/ 	.word	0x000000ff
        /*0ef0*/ 	.word	0x00000000
        /*0ef4*/ 	.short	0x0101
        /*0ef6*/ 	.byte	0x04
	.zero		1


	//   ....[225]....
        /*0ef8*/ 	.word	0x00007d90
        /*0efc*/ 	.word	0x00000016
        /*0f00*/ 	.word	0x000003a0
        /*0f04*/ 	.short	0x010a
        /*0f06*/ 	.byte	0xff
	.zero		1


	//   ....[226]....
        /*0f08*/ 	.word	0x00008100
        /*0f0c*/ 	.word	0x000000ff
        /*0f10*/ 	.word	0x00000000
        /*0f14*/ 	.short	0x0101
        /*0f16*/ 	.byte	0x04
	.zero		1


	//   ....[227]....
        /*0f18*/ 	.word	0x000089e0
        /*0f1c*/ 	.word	0x00000000
        /*0f20*/ 	.word	0x000003f0
        /*0f24*/ 	.short	0x010a
        /*0f26*/ 	.byte	0xff
	.zero		1


	//   ....[228]....
        /*0f28*/ 	.word	0x00008a40
        /*0f2c*/ 	.word	0x00000000
        /*0f30*/ 	.word	0x000001b0
        /*0f34*/ 	.short	0x010a
        /*0f36*/ 	.byte	0xff
	.zero		1


	//   ....[229]....
        /*0f38*/ 	.word	0x00008aa0
        /*0f3c*/ 	.word	0x00000000
        /*0f40*/ 	.word	0x000001b0
        /*0f44*/ 	.short	0x010a
        /*0f46*/ 	.byte	0xff
	.zero		1


	//   ....[230]....
        /*0f48*/ 	.word	0x00008af0
        /*0f4c*/ 	.word	0x00000003
        /*0f50*/ 	.word	0x00000380
        /*0f54*/ 	.short	0x010a
        /*0f56*/ 	.byte	0xff
	.zero		1


	//   ....[231]....
        /*0f58*/ 	.word	0x00008b50
        /*0f5c*/ 	.word	0x00000000
        /*0f60*/ 	.word	0x00000000
        /*0f64*/ 	.short	0x010a
        /*0f66*/ 	.byte	0xff
	.zero		1


	//   ....[232]....
        /*0f68*/ 	.word	0x00008bb0
        /*0f6c*/ 	.word	0x00000000
        /*0f70*/ 	.word	0x00000000
        /*0f74*/ 	.short	0x010a
        /*0f76*/ 	.byte	0xff
	.zero		1


	//   ....[233]....
        /*0f78*/ 	.word	0x00008c10
        /*0f7c*/ 	.word	0x00000000
        /*0f80*/ 	.word	0x00000000
        /*0f84*/ 	.short	0x010a
        /*0f86*/ 	.byte	0xff
	.zero		1


	//   ....[234]....
        /*0f88*/ 	.word	0x00008c70
        /*0f8c*/ 	.word	0x00000000
        /*0f90*/ 	.word	0x00000000
        /*0f94*/ 	.short	0x010a
        /*0f96*/ 	.byte	0xff
	.zero		1


	//   ....[235]....
        /*0f98*/ 	.word	0x00008cd0
        /*0f9c*/ 	.word	0x00000000
        /*0fa0*/ 	.word	0x00000000
        /*0fa4*/ 	.short	0x010a
        /*0fa6*/ 	.byte	0xff
	.zero		1


	//   ....[236]....
        /*0fa8*/ 	.word	0x00008d30
        /*0fac*/ 	.word	0x00000000
        /*0fb0*/ 	.word	0x00000000
        /*0fb4*/ 	.short	0x010a
        /*0fb6*/ 	.byte	0xff
	.zero		1


	//   ....[237]....
        /*0fb8*/ 	.word	0x00008d90
        /*0fbc*/ 	.word	0x00000000
        /*0fc0*/ 	.word	0x00000000
        /*0fc4*/ 	.short	0x010a
        /*0fc6*/ 	.byte	0xff
	.zero		1


	//   ....[238]....
        /*0fc8*/ 	.word	0x00008df0
        /*0fcc*/ 	.word	0x00000000
        /*0fd0*/ 	.word	0x00000000
        /*0fd4*/ 	.short	0x010a
        /*0fd6*/ 	.byte	0xff
	.zero		1


	//   ....[239]....
        /*0fd8*/ 	.word	0x00008e50
        /*0fdc*/ 	.word	0x00000000
        /*0fe0*/ 	.word	0x00000000
        /*0fe4*/ 	.short	0x010a
        /*0fe6*/ 	.byte	0xff
	.zero		1


	//   ....[240]....
        /*0fe8*/ 	.word	0x00008eb0
        /*0fec*/ 	.word	0x00000000
        /*0ff0*/ 	.word	0x00000000
        /*0ff4*/ 	.short	0x010a
        /*0ff6*/ 	.byte	0xff
	.zero		1


	//   ....[241]....
        /*0ff8*/ 	.word	0x00008f10
        /*0ffc*/ 	.word	0x00000000
        /*1000*/ 	.word	0x00000000
        /*1004*/ 	.short	0x010a
        /*1006*/ 	.byte	0xff
	.zero		1


	//   ....[242]....
        /*1008*/ 	.word	0x00008f70
        /*100c*/ 	.word	0x00000000
        /*1010*/ 	.word	0x00000000
        /*1014*/ 	.short	0x010a
        /*1016*/ 	.byte	0xff
	.zero		1


	//   ....[243]....
        /*1018*/ 	.word	0x00008fd0
        /*101c*/ 	.word	0x00000000
        /*1020*/ 	.word	0x00000000
        /*1024*/ 	.short	0x010a
        /*1026*/ 	.byte	0xff
	.zero		1


	//   ....[244]....
        /*1028*/ 	.word	0x00009030
        /*102c*/ 	.word	0x00000000
        /*1030*/ 	.word	0x00000000
        /*1034*/ 	.short	0x010a
        /*1036*/ 	.byte	0xff
	.zero		1


	//   ....[245]....
        /*1038*/ 	.word	0x00009090
        /*103c*/ 	.word	0x00000000
        /*1040*/ 	.word	0x00000000
        /*1044*/ 	.short	0x010a
        /*1046*/ 	.byte	0xff
	.zero		1


	//   ....[246]....
        /*1048*/ 	.word	0x000090f0
        /*104c*/ 	.word	0x00000000
        /*1050*/ 	.word	0x00000000
        /*1054*/ 	.short	0x010a
        /*1056*/ 	.byte	0xff
	.zero		1


	//   ....[247]....
        /*1058*/ 	.word	0x00009150
        /*105c*/ 	.word	0x00000000
        /*1060*/ 	.word	0x00000000
        /*1064*/ 	.short	0x010a
        /*1066*/ 	.byte	0xff
	.zero		1


	//   ....[248]....
        /*1068*/ 	.word	0x000091b0
        /*106c*/ 	.word	0x00000000
        /*1070*/ 	.word	0x00000000
        /*1074*/ 	.short	0x010a
        /*1076*/ 	.byte	0xff
	.zero		1


	//   ....[249]....
        /*1078*/ 	.word	0x00009210
        /*107c*/ 	.word	0x00000000
        /*1080*/ 	.word	0x00000000
        /*1084*/ 	.short	0x010a
        /*1086*/ 	.byte	0xff
	.zero		1


	//   ....[250]....
        /*1088*/ 	.word	0x00009270
        /*108c*/ 	.word	0x00000000
        /*1090*/ 	.word	0x00000000
        /*1094*/ 	.short	0x010a
        /*1096*/ 	.byte	0xff
	.zero		1


	//   ....[251]....
        /*1098*/ 	.word	0x000092d0
        /*109c*/ 	.word	0x00000000
        /*10a0*/ 	.word	0x00000000
        /*10a4*/ 	.short	0x010a
        /*10a6*/ 	.byte	0xff
	.zero		1


	//   ....[252]....
        /*10a8*/ 	.word	0x00009330
        /*10ac*/ 	.word	0x00000000
        /*10b0*/ 	.word	0x00000000
        /*10b4*/ 	.short	0x010a
        /*10b6*/ 	.byte	0xff
	.zero		1


	//   ....[253]....
        /*10b8*/ 	.word	0x00009390
        /*10bc*/ 	.word	0x00000000
        /*10c0*/ 	.word	0x00000000
        /*10c4*/ 	.short	0x010a
        /*10c6*/ 	.byte	0xff
	.zero		1


	//   ....[254]....
        /*10c8*/ 	.word	0x000093f0
        /*10cc*/ 	.word	0x00000000
        /*10d0*/ 	.word	0x00000000
        /*10d4*/ 	.short	0x010a
        /*10d6*/ 	.byte	0xff
	.zero		1


	//   ....[255]....
        /*10d8*/ 	.word	0x00009450
        /*10dc*/ 	.word	0x00000000
        /*10e0*/ 	.word	0x00000000
        /*10e4*/ 	.short	0x010a
        /*10e6*/ 	.byte	0xff
	.zero		1


	//   ....[0]....
        /*10e8*/ 	.word	0x000094b0
        /*10ec*/ 	.word	0x00000000
        /*10f0*/ 	.word	0x00000000
        /*10f4*/ 	.short	0x010a
        /*10f6*/ 	.byte	0xff
	.zero		1


	//   ....[1]....
        /*10f8*/ 	.word	0x00009510
        /*10fc*/ 	.word	0x00000000
        /*1100*/ 	.word	0x00000000
        /*1104*/ 	.short	0x010a
        /*1106*/ 	.byte	0xff
	.zero		1


	//   ....[2]....
        /*1108*/ 	.word	0x00009570
        /*110c*/ 	.word	0x00000000
        /*1110*/ 	.word	0x00000000
        /*1114*/ 	.short	0x010a
        /*1116*/ 	.byte	0xff
	.zero		1


	//   ....[3]....
        /*1118*/ 	.word	0x000095d0
        /*111c*/ 	.word	0x00000000
        /*1120*/ 	.word	0x00000000
        /*1124*/ 	.short	0x010a
        /*1126*/ 	.byte	0xff
	.zero		1


	//   ....[4]....
        /*1128*/ 	.word	0x00009630
        /*112c*/ 	.word	0x00000000
        /*1130*/ 	.word	0x00000000
        /*1134*/ 	.short	0x010a
        /*1136*/ 	.byte	0xff
	.zero		1


	//   ....[5]....
        /*1138*/ 	.word	0x00009690
        /*113c*/ 	.word	0x00000000
        /*1140*/ 	.word	0x00000000
        /*1144*/ 	.short	0x010a
        /*1146*/ 	.byte	0xff
	.zero		1


	//   ....[6]....
        /*1148*/ 	.word	0x000096f0
        /*114c*/ 	.word	0x00000000
        /*1150*/ 	.word	0x00000000
        /*1154*/ 	.short	0x010a
        /*1156*/ 	.byte	0xff
	.zero		1


	//   ....[7]....
        /*1158*/ 	.word	0x00009750
        /*115c*/ 	.word	0x00000000
        /*1160*/ 	.word	0x00000000
        /*1164*/ 	.short	0x010a
        /*1166*/ 	.byte	0xff
	.zero		1


	//   ....[8]....
        /*1168*/ 	.word	0x000097b0
        /*116c*/ 	.word	0x00000000
        /*1170*/ 	.word	0x00000000
        /*1174*/ 	.short	0x010a
        /*1176*/ 	.byte	0xff
	.zero		1


	//   ....[9]....
        /*1178*/ 	.word	0x00009810
        /*117c*/ 	.word	0x00000000
        /*1180*/ 	.word	0x00000000
        /*1184*/ 	.short	0x010a
        /*1186*/ 	.byte	0xff
	.zero		1


	//   ....[10]....
        /*1188*/ 	.word	0x00009870
        /*118c*/ 	.word	0x00000000
        /*1190*/ 	.word	0x00000000
        /*1194*/ 	.short	0x010a
        /*1196*/ 	.byte	0xff
	.zero		1


	//   ....[11]....
        /*1198*/ 	.word	0x000098d0
        /*119c*/ 	.word	0x00000000
        /*11a0*/ 	.word	0x00000000
        /*11a4*/ 	.short	0x010a
        /*11a6*/ 	.byte	0xff
	.zero		1


	//   ....[12]....
        /*11a8*/ 	.word	0x00009930
        /*11ac*/ 	.word	0x00000000
        /*11b0*/ 	.word	0x00000000
        /*11b4*/ 	.short	0x010a
        /*11b6*/ 	.byte	0xff
	.zero		1


	//   ....[13]....
        /*11b8*/ 	.word	0x00009990
        /*11bc*/ 	.word	0x00000000
        /*11c0*/ 	.word	0x00000000
        /*11c4*/ 	.short	0x010a
        /*11c6*/ 	.byte	0xff
	.zero		1


	//   ....[14]....
        /*11c8*/ 	.word	0x000099f0
        /*11cc*/ 	.word	0x00000000
        /*11d0*/ 	.word	0x00000000
        /*11d4*/ 	.short	0x010a
        /*11d6*/ 	.byte	0xff
	.zero		1


	//   ....[15]....
        /*11d8*/ 	.word	0x00009a50
        /*11dc*/ 	.word	0x00000000
        /*11e0*/ 	.word	0x00000000
        /*11e4*/ 	.short	0x010a
        /*11e6*/ 	.byte	0xff
	.zero		1


	//   ....[16]....
        /*11e8*/ 	.word	0x00009ab0
        /*11ec*/ 	.word	0x00000000
        /*11f0*/ 	.word	0x00000000
        /*11f4*/ 	.short	0x010a
        /*11f6*/ 	.byte	0xff
	.zero		1


	//   ....[17]....
        /*11f8*/ 	.word	0x00009b10
        /*11fc*/ 	.word	0x00000000
        /*1200*/ 	.word	0x00000000
        /*1204*/ 	.short	0x010a
        /*1206*/ 	.byte	0xff
	.zero		1


	//   ....[18]....
        /*1208*/ 	.word	0x00009b70
        /*120c*/ 	.word	0x00000000
        /*1210*/ 	.word	0x00000000
        /*1214*/ 	.short	0x010a
        /*1216*/ 	.byte	0xff
	.zero		1


	//   ....[19]....
        /*1218*/ 	.word	0x00009bd0
        /*121c*/ 	.word	0x00000000
        /*1220*/ 	.word	0x00000000
        /*1224*/ 	.short	0x010a
        /*1226*/ 	.byte	0xff
	.zero		1


	//   ....[20]....
        /*1228*/ 	.word	0x00009c30
        /*122c*/ 	.word	0x00000000
        /*1230*/ 	.word	0x00000000
        /*1234*/ 	.short	0x010a
        /*1236*/ 	.byte	0xff
	.zero		1


	//   ....[21]....
        /*1238*/ 	.word	0x00009c90
        /*123c*/ 	.word	0x00000000
        /*1240*/ 	.word	0x00000000
        /*1244*/ 	.short	0x010a
        /*1246*/ 	.byte	0xff
	.zero		1


	//   ....[22]....
        /*1248*/ 	.word	0x00009cf0
        /*124c*/ 	.word	0x00000000
        /*1250*/ 	.word	0x00000000
        /*1254*/ 	.short	0x010a
        /*1256*/ 	.byte	0xff
	.zero		1


	//   ....[23]....
        /*1258*/ 	.word	0x00009d50
        /*125c*/ 	.word	0x00000000
        /*1260*/ 	.word	0x00000000
        /*1264*/ 	.short	0x010a
        /*1266*/ 	.byte	0xff
	.zero		1


	//   ....[24]....
        /*1268*/ 	.word	0x00009db0
        /*126c*/ 	.word	0x00000000
        /*1270*/ 	.word	0x00000000
        /*1274*/ 	.short	0x010a
        /*1276*/ 	.byte	0xff
	.zero		1


	//   ....[25]....
        /*1278*/ 	.word	0x00009e10
        /*127c*/ 	.word	0x00000000
        /*1280*/ 	.word	0x00000000
        /*1284*/ 	.short	0x010a
        /*1286*/ 	.byte	0xff
	.zero		1


	//   ....[26]....
        /*1288*/ 	.word	0x00009e70
        /*128c*/ 	.word	0x00000000
        /*1290*/ 	.word	0x00000000
        /*1294*/ 	.short	0x010a
        /*1296*/ 	.byte	0xff
	.zero		1


	//   ....[27]....
        /*1298*/ 	.word	0x00009ed0
        /*129c*/ 	.word	0x00000000
        /*12a0*/ 	.word	0x00000000
        /*12a4*/ 	.short	0x010a
        /*12a6*/ 	.byte	0xff
	.zero		1


	//   ....[28]....
        /*12a8*/ 	.word	0x00009f20
        /*12ac*/ 	.word	0x00000002
        /*12b0*/ 	.word	0x000003e0
        /*12b4*/ 	.short	0x010a
        /*12b6*/ 	.byte	0xff
	.zero		1


	//   ....[29]....
        /*12b8*/ 	.word	0x00009f80
        /*12bc*/ 	.word	0x00000002
        /*12c0*/ 	.word	0x00000390
        /*12c4*/ 	.short	0x010a
        /*12c6*/ 	.byte	0xff
	.zero		1


	//   ....[30]....
        /*12c8*/ 	.word	0x00009fd0
        /*12cc*/ 	.word	0x00000002
        /*12d0*/ 	.word	0x00000380
        /*12d4*/ 	.short	0x010a
        /*12d6*/ 	.byte	0xff
	.zero		1


	//   ....[31]....
        /*12d8*/ 	.word	0x0000a030
        /*12dc*/ 	.word	0x00000000
        /*12e0*/ 	.word	0x00000390
        /*12e4*/ 	.short	0x010a
        /*12e6*/ 	.byte	0xff
	.zero		1


	//   ....[32]....
        /*12e8*/ 	.word	0x0000a080
        /*12ec*/ 	.word	0x00000000
        /*12f0*/ 	.word	0x00000380
        /*12f4*/ 	.short	0x010a
        /*12f6*/ 	.byte	0xff
	.zero		1


	//   ....[33]....
        /*12f8*/ 	.word	0x0000a0e0
        /*12fc*/ 	.word	0x00000002
        /*1300*/ 	.word	0x000003c0
        /*1304*/ 	.short	0x010a
        /*1306*/ 	.byte	0xff
	.zero		1


	//   ....[34]....
        /*1308*/ 	.word	0x0000a140
        /*130c*/ 	.word	0x00000000
        /*1310*/ 	.word	0x00000000
        /*1314*/ 	.short	0x010a
        /*1316*/ 	.byte	0xff
	.zero		1


	//   ....[35]....
        /*1318*/ 	.word	0x0000a1a0
        /*131c*/ 	.word	0x00000000
        /*1320*/ 	.word	0x00000000
        /*1324*/ 	.short	0x010a
        /*1326*/ 	.byte	0xff
	.zero		1


	//   ....[36]....
        /*1328*/ 	.word	0x0000a200
        /*132c*/ 	.word	0x00000000
        /*1330*/ 	.word	0x00000000
        /*1334*/ 	.short	0x010a
        /*1336*/ 	.byte	0xff
	.zero		1


	//   ....[37]....
        /*1338*/ 	.word	0x0000a260
        /*133c*/ 	.word	0x00000000
        /*1340*/ 	.word	0x00000000
        /*1344*/ 	.short	0x010a
        /*1346*/ 	.byte	0xff
	.zero		1


	//   ....[38]....
        /*1348*/ 	.word	0x0000a2c0
        /*134c*/ 	.word	0x00000000
        /*1350*/ 	.word	0x00000000
        /*1354*/ 	.short	0x010a
        /*1356*/ 	.byte	0xff
	.zero		1


	//   ....[39]....
        /*1358*/ 	.word	0x0000a310
        /*135c*/ 	.word	0x00000008
        /*1360*/ 	.word	0x00000380
        /*1364*/ 	.short	0x010a
        /*1366*/ 	.byte	0xff
	.zero		1


	//   ....[40]....
        /*1368*/ 	.word	0x0000a370
        /*136c*/ 	.word	0x00000000
        /*1370*/ 	.word	0x00000378
        /*1374*/ 	.short	0x010a
        /*1376*/ 	.byte	0xff
	.zero		1


	//   ....[41]....
        /*1378*/ 	.word	0x0000a3d0
        /*137c*/ 	.word	0x00000000
        /*1380*/ 	.word	0x00000368
        /*1384*/ 	.short	0x010a
        /*1386*/ 	.byte	0xff
	.zero		1


	//   ....[42]....
        /*1388*/ 	.word	0x0000a420
        /*138c*/ 	.word	0x00000003
        /*1390*/ 	.word	0x00000380
        /*1394*/ 	.short	0x010a
        /*1396*/ 	.byte	0xff
	.zero		1


	//   ....[43]....
        /*1398*/ 	.word	0x0000a480
        /*139c*/ 	.word	0x00000000
        /*13a0*/ 	.word	0x00000360
        /*13a4*/ 	.short	0x010a
        /*13a6*/ 	.byte	0xff
	.zero		1


	//   ....[44]....
        /*13a8*/ 	.word	0x0000a4d0
        /*13ac*/ 	.word	0x00000016
        /*13b0*/ 	.word	0x000003a0
        /*13b4*/ 	.short	0x010a
        /*13b6*/ 	.byte	0xff
	.zero		1


	//----- nvinfo : EIATTR_NUM_MBARRIERS
	.align		4
.L_47:
        /*13b8*/ 	.byte	0x03, 0x38
        /*13ba*/ 	.short	0x0080


	//----- nvinfo : EIATTR_EXIT_INSTR_OFFSETS
	.align		4
        /*13bc*/ 	.byte	0x04, 0x1c
        /*13be*/ 	.short	(.L_49 - .L_48)


	//   ....[0]....
.L_48:
        /*13c0*/ 	.word	0x00004b50


	//   ....[1]....
        /*13c4*/ 	.word	0x00005040


	//   ....[2]....
        /*13c8*/ 	.word	0x000050a0


	//   ....[3]....
        /*13cc*/ 	.word	0x00005ec0


	//   ....[4]....
        /*13d0*/ 	.word	0x00006ba0


	//   ....[5]....
        /*13d4*/ 	.word	0x00006be0


	//   ....[6]....
        /*13d8*/ 	.word	0x000089d0


	//----- nvinfo : EIATTR_MAX_THREADS
	.align		4
.L_49:
        /*13dc*/ 	.byte	0x04, 0x05
        /*13de*/ 	.short	(.L_51 - .L_50)
.L_50:
        /*13e0*/ 	.word	0x00000100
        /*13e4*/ 	.word	0x00000001
        /*13e8*/ 	.word	0x00000001


	//----- nvinfo : EIATTR_CRS_STACK_SIZE
	.align		4
.L_51:
        /*13ec*/ 	.byte	0x04, 0x1e
        /*13ee*/ 	.short	(.L_53 - .L_52)
.L_52:
        /*13f0*/ 	.word	0x00000000


	//----- nvinfo : EIATTR_CBANK_PARAM_SIZE
	.align		4
.L_53:
        /*13f4*/ 	.byte	0x03, 0x19
        /*13f6*/ 	.short	0x0800


	//----- nvinfo : EIATTR_PARAM_CBANK
	.align		4
        /*13f8*/ 	.byte	0x04, 0x0a
        /*13fa*/ 	.short	(.L_55 - .L_54)
	.align		4
.L_54:
        /*13fc*/ 	.word	index@(.nv.constant0._ZN7cutlass13device_kernelINS_4gemm6kernel13GemmUniversalIN4cute5tupleIJiiiiEEENS1_10collective13CollectiveMmaINS1_35MainloopSm100TmaUmmaWarpSpecializedILi54ELi2ELi4ENS5_IJNS4_1CILi4EEENSA_ILi1EEESC_EEEEENS5_IJNSA_ILi64EEESF_NSA_ILi32EEEEEENS_12float_e4m3_tENS5_IJlSC_lEEESI_SJ_NS4_8TiledMMAINS4_8MMA_AtomIJNS4_10MMA_TraitsINS4_19SM100_MMA_F8F6F4_SSEJSI_SI_fSF_SF_NS4_17integral_constantINS4_4UMMA5MajorELSQ_0EEESR_NSO_INSP_7ScaleInELSS_0EEEST_EEEEEENS4_6LayoutINS5_IJSC_SC_SC_EEENS5_IJNSA_ILi0EEESY_SY_EEEEENS5_IJNS4_10UnderscoreES11_S11_EEEEENS4_13SM90_TMA_LOADENS4_14ComposedLayoutINS4_7SwizzleILi1ELi4ELi3EEENS4_18smem_ptr_flag_bitsILi8EEENSW_INS5_IJNSA_ILi8EEESG_EEENS5_IJSG_SC_EEEEEEEvNS4_8identityENS4_23SM90_TMA_LOAD_MULTICASTES1E_vS1F_EENS_8epilogue10collective18CollectiveEpilogueINS1I_23Sm100TmaWarpSpecializedILi1ELi1ELi32ELb0ELb0EEEJSH_NS5_IJNSW_ISF_SC_EES1N_EEESI_SJ_SI_SJ_NS1I_6fusion15FusionCallbacksIS1M_NS1P_17LinearCombinationISI_fSI_fLNS_15FloatRoundStyleE2EEESH_S1O_JEEENS4_5SM1004TMEM4LOAD26SM100_TMEM_LOAD_16dp32b32xES14_NS15_INS16_ILi2ELi4ELi3EEES19_NSW_INS5_IJS1A_SF_EEENS5_IJSF_SC_EEEEEEENS4_39AutoVectorizingCopyWithAssumedAlignmentILi128EEENS4_14SM90_TMA_STOREES23_S25_S25_EEEvvEEEEvNT_6ParamsE)
        /*1400*/ 	.short	0x0380
        /*1402*/ 	.short	0x0800


	//----- nvinfo : EIATTR_SW_WAR
	.align		4
.L_55:
        /*1404*/ 	.byte	0x04, 0x36
        /*1406*/ 	.short	(.L_57 - .L_56)
.L_56:
        /*1408*/ 	.word	0x00000008
.L_57:


//--------------------- .nv.callgraph             --------------------------
	.section	.nv.callgraph,"",@"SHT_CUDA_CALLGRAPH"
	.align	4
	.sectionentsize	8
	.align		4
        /*0000*/ 	.word	0x00000000
	.align		4
        /*0004*/ 	.word	0xffffffff
	.align		4
        /*0008*/ 	.word	index@(_ZN7cutlass13device_kernelINS_4gemm6kernel13GemmUniversalIN4cute5tupleIJiiiiEEENS1_10collective13CollectiveMmaINS1_35MainloopSm100TmaUmmaWarpSpecializedILi54ELi2ELi4ENS5_IJNS4_1CILi4EEENSA_ILi1EEESC_EEEEENS5_IJNSA_ILi64EEESF_NSA_ILi32EEEEEENS_12float_e4m3_tENS5_IJlSC_lEEESI_SJ_NS4_8TiledMMAINS4_8MMA_AtomIJNS4_10MMA_TraitsINS4_19SM100_MMA_F8F6F4_SSEJSI_SI_fSF_SF_NS4_17integral_constantINS4_4UMMA5MajorELSQ_0EEESR_NSO_INSP_7ScaleInELSS_0EEEST_EEEEEENS4_6LayoutINS5_IJSC_SC_SC_EEENS5_IJNSA_ILi0EEESY_SY_EEEEENS5_IJNS4_10UnderscoreES11_S11_EEEEENS4_13SM90_TMA_LOADENS4_14ComposedLayoutINS4_7SwizzleILi1ELi4ELi3EEENS4_18smem_ptr_flag_bitsILi8EEENSW_INS5_IJNSA_ILi8EEESG_EEENS5_IJSG_SC_EEEEEEEvNS4_8identityENS4_23SM90_TMA_LOAD_MULTICASTES1E_vS1F_EENS_8epilogue10collective18CollectiveEpilogueINS1I_23Sm100TmaWarpSpecializedILi1ELi1ELi32ELb0ELb0EEEJSH_NS5_IJNSW_ISF_SC_EES1N_EEESI_SJ_SI_SJ_NS1I_6fusion15FusionCallbacksIS1M_NS1P_17LinearCombinationISI_fSI_fLNS_15FloatRoundStyleE2EEESH_S1O_JEEENS4_5SM1004TMEM4LOAD26SM100_TMEM_LOAD_16dp32b32xES14_NS15_INS16_ILi2ELi4ELi3EEES19_NSW_INS5_IJS1A_SF_EEENS5_IJSF_SC_EEEEEEENS4_39AutoVectorizingCopyWithAssumedAlignmentILi128EEENS4_14SM90_TMA_STOREES23_S25_S25_EEEvvEEEEvNT_6ParamsE)
	.align		4
        /*000c*/ 	.word	index@(__assertfail)
	.align		4
        /*0010*/ 	.word	0x00000000
	.align		4
        /*0014*/ 	.word	0xfffffffe
	.align		4
        /*0018*/ 	.word	0x00000000
	.align		4
        /*001c*/ 	.word	0xfffffffd
	.align		4
        /*0020*/ 	.word	0x00000000
	.align		4
        /*0024*/ 	.word	0xfffffffc


//--------------------- .nv.constant4             --------------------------
	.section	.nv.constant4,"a",@progbits
	.align	8
	.align		8
.nv.constant4:
        /*0000*/ 	.dword	__assertfail
	.align		8
        /*0008*/ 	.dword	__unnamed_1
	.align		8
        /*0010*/ 	.dword	__unnamed_2
	.align		8
        /*0018*/ 	.dword	_ZN40_INTERNAL_ae48a454_4_k_cu_5af29d57_295364cuda3std3__45__cpo5beginE
	.align		8
        /*0020*/ 	.dword	_ZN40_INTERNAL_ae48a454_4_k_cu_5af29d57_295364cuda3std3__45__cpo3endE
	.align		8
        /*0028*/ 	.dword	_ZN40_INTERNAL_ae48a454_4_k_cu_5af29d57_295364cuda3std3__45__cpo6cbeginE
	.align		8
        /*0030*/ 	.dword	_ZN40_INTERNAL_ae48a454_4_k_cu_5af29d57_295364cuda3std3__45__cpo4cendE
	.align		8
        /*0038*/ 	.dword	_ZN40_INTERNAL_ae48a454_4_k_cu_5af29d57_295364cuda3std3__442_GLOBAL__N__ae48a454_4_k_cu_5af29d57_295366ignoreE
	.align		8
        /*0040*/ 	.dword	_ZN40_INTERNAL_ae48a454_4_k_cu_5af29d57_295364cuda3std3__419piecewise_constructE
	.align		8
        /*0048*/ 	.dword	_ZN40_INTERNAL_ae48a454_4_k_cu_5af29d57_295364cuda3std3__48in_placeE
	.align		8
        /*0050*/ 	.dword	_ZN40_INTERNAL_ae48a454_4_k_cu_5af29d57_295364cuda3std6ranges3__45__cpo4swapE
	.align		8
        /*0058*/ 	.dword	_ZN40_INTERNAL_ae48a454_4_k_cu_5af29d57_295364cuda3std6ranges3__45__cpo9iter_moveE
	.align		8
        /*0060*/ 	.dword	_ZN40_INTERNAL_ae48a454_4_k_cu_5af29d57_295364cute7productE
	.align		8
        /*0068*/ 	.dword	_ZN40_INTERNAL_ae48a454_4_k_cu_5af29d57_295364cute1_E
	.align		8
        /*0070*/ 	.dword	$str$25
	.align		8
        /*0078*/ 	.dword	$str$26
	.align		8
        /*0080*/ 	.dword	$str$27
	.align		8
        /*0088*/ 	.dword	$str$28


//--------------------- .text._ZN7cutlass13device_kernelINS_4gemm6kernel13GemmUniversalIN4cute5tupleIJiiiiEEENS1_10collective13CollectiveMmaINS1_35MainloopSm100TmaUmmaWarpSpecializedILi54ELi2ELi4ENS5_IJNS4_1CILi4EEENSA_ILi1EEESC_EEEEENS5_IJNSA_ILi64EEESF_NSA_ILi32EEEEEENS_12float_e4m3_tENS5_IJlSC_lEEESI_SJ_NS4_8TiledMMAINS4_8MMA_AtomIJNS4_10MMA_TraitsINS4_19SM100_MMA_F8F6F4_SSEJSI_SI_fSF_SF_NS4_17integral_constantINS4_4UMMA5MajorELSQ_0EEESR_NSO_INSP_7ScaleInELSS_0EEEST_EEEEEENS4_6LayoutINS5_IJSC_SC_SC_EEENS5_IJNSA_ILi0EEESY_SY_EEEEENS5_IJNS4_10UnderscoreES11_S11_EEEEENS4_13SM90_TMA_LOADENS4_14ComposedLayoutINS4_7SwizzleILi1ELi4ELi3EEENS4_18smem_ptr_flag_bitsILi8EEENSW_INS5_IJNSA_ILi8EEESG_EEENS5_IJSG_SC_EEEEEEEvNS4_8identityENS4_23SM90_TMA_LOAD_MULTICASTES1E_vS1F_EENS_8epilogue10collective18CollectiveEpilogueINS1I_23Sm100TmaWarpSpecializedILi1ELi1ELi32ELb0ELb0EEEJSH_NS5_IJNSW_ISF_SC_EES1N_EEESI_SJ_SI_SJ_NS1I_6fusion15FusionCallbacksIS1M_NS1P_17LinearCombinationISI_fSI_fLNS_15FloatRoundStyleE2EEESH_S1O_JEEENS4_5SM1004TMEM4LOAD26SM100_TMEM_LOAD_16dp32b32xES14_NS15_INS16_ILi2ELi4ELi3EEES19_NSW_INS5_IJS1A_SF_EEENS5_IJSF_SC_EEEEEEENS4_39AutoVectorizingCopyWithAssumedAlignmentILi128EEENS4_14SM90_TMA_STOREES23_S25_S25_EEEvvEEEEvNT_6ParamsE --------------------------
	.section	.text._ZN7cutlass13device_kernelINS_4gemm6kernel13GemmUniversalIN4cute5tupleIJiiiiEEENS1_10collective13CollectiveMmaINS1_35MainloopSm100TmaUmmaWarpSpecializedILi54ELi2ELi4ENS5_IJNS4_1CILi4EEENSA_ILi1EEESC_EEEEENS5_IJNSA_ILi64EEESF_NSA_ILi32EEEEEENS_12float_e4m3_tENS5_IJlSC_lEEESI_SJ_NS4_8TiledMMAINS4_8MMA_AtomIJNS4_10MMA_TraitsINS4_19SM100_MMA_F8F6F4_SSEJSI_SI_fSF_SF_NS4_17integral_constantINS4_4UMMA5MajorELSQ_0EEESR_NSO_INSP_7ScaleInELSS_0EEEST_EEEEEENS4_6LayoutINS5_IJSC_SC_SC_EEENS5_IJNSA_ILi0EEESY_SY_EEEEENS5_IJNS4_10UnderscoreES11_S11_EEEEENS4_13SM90_TMA_LOADENS4_14ComposedLayoutINS4_7SwizzleILi1ELi4ELi3EEENS4_18smem_ptr_flag_bitsILi8EEENSW_INS5_IJNSA_ILi8EEESG_EEENS5_IJSG_SC_EEEEEEEvNS4_8identityENS4_23SM90_TMA_LOAD_MULTICASTES1E_vS1F_EENS_8epilogue10collective18CollectiveEpilogueINS1I_23Sm100TmaWarpSpecializedILi1ELi1ELi32ELb0ELb0EEEJSH_NS5_IJNSW_ISF_SC_EES1N_EEESI_SJ_SI_SJ_NS1I_6fusion15FusionCallbacksIS1M_NS1P_17LinearCombinationISI_fSI_fLNS_15FloatRoundStyleE2EEESH_S1O_JEEENS4_5SM1004TMEM4LOAD26SM100_TMEM_LOAD_16dp32b32xES14_NS15_INS16_ILi2ELi4ELi3EEES19_NSW_INS5_IJS1A_SF_EEENS5_IJSF_SC_EEEEEEENS4_39AutoVectorizingCopyWithAssumedAlignmentILi128EEENS4_14SM90_TMA_STOREES23_S25_S25_EEEvvEEEEvNT_6ParamsE,"ax",@progbits
	.align	128
.text._ZN7cutlass13device_kernelINS_4gemm6kernel13GemmUniversalIN4cute5tupleIJiiiiEEENS1_10collective13CollectiveMmaINS1_35MainloopSm100TmaUmmaWarpSpecializedILi54ELi2ELi4ENS5_IJNS4_1CILi4EEENSA_ILi1EEESC_EEEEENS5_IJNSA_ILi64EEESF_NSA_ILi32EEEEEENS_12float_e4m3_tENS5_IJlSC_lEEESI_SJ_NS4_8TiledMMAINS4_8MMA_AtomIJNS4_10MMA_TraitsINS4_19SM100_MMA_F8F6F4_SSEJSI_SI_fSF_SF_NS4_17integral_constantINS4_4UMMA5MajorELSQ_0EEESR_NSO_INSP_7ScaleInELSS_0EEEST_EEEEEENS4_6LayoutINS5_IJSC_SC_SC_EEENS5_IJNSA_ILi0EEESY_SY_EEEEENS5_IJNS4_10UnderscoreES11_S11_EEEEENS4_13SM90_TMA_LOADENS4_14ComposedLayoutINS4_7SwizzleILi1ELi4ELi3EEENS4_18smem_ptr_flag_bitsILi8EEENSW_INS5_IJNSA_ILi8EEESG_EEENS5_IJSG_SC_EEEEEEEvNS4_8identityENS4_23SM90_TMA_LOAD_MULTICASTES1E_vS1F_EENS_8epilogue10collective18CollectiveEpilogueINS1I_23Sm100TmaWarpSpecializedILi1ELi1ELi32ELb0ELb0EEEJSH_NS5_IJNSW_ISF_SC_EES1N_EEESI_SJ_SI_SJ_NS1I_6fusion15FusionCallbacksIS1M_NS1P_17LinearCombinationISI_fSI_fLNS_15FloatRoundStyleE2EEESH_S1O_JEEENS4_5SM1004TMEM4LOAD26SM100_TMEM_LOAD_16dp32b32xES14_NS15_INS16_ILi2ELi4ELi3EEES19_NSW_INS5_IJS1A_SF_EEENS5_IJSF_SC_EEEEEEENS4_39AutoVectorizingCopyWithAssumedAlignmentILi128EEENS4_14SM90_TMA_STOREES23_S25_S25_EEEvvEEEEvNT_6ParamsE:
        .type           _ZN7cutlass13device_kernelINS_4gemm6kernel13GemmUniversalIN4cute5tupleIJiiiiEEENS1_10collective13CollectiveMmaINS1_35MainloopSm100TmaUmmaWarpSpecializedILi54ELi2ELi4ENS5_IJNS4_1CILi4EEENSA_ILi1EEESC_EEEEENS5_IJNSA_ILi64EEESF_NSA_ILi32EEEEEENS_12float_e4m3_tENS5_IJlSC_lEEESI_SJ_NS4_8TiledMMAINS4_8MMA_AtomIJNS4_10MMA_TraitsINS4_19SM100_MMA_F8F6F4_SSEJSI_SI_fSF_SF_NS4_17integral_constantINS4_4UMMA5MajorELSQ_0EEESR_NSO_INSP_7ScaleInELSS_0EEEST_EEEEEENS4_6LayoutINS5_IJSC_SC_SC_EEENS5_IJNSA_ILi0EEESY_SY_EEEEENS5_IJNS4_10UnderscoreES11_S11_EEEEENS4_13SM90_TMA_LOADENS4_14ComposedLayoutINS4_7SwizzleILi1ELi4ELi3EEENS4_18smem_ptr_flag_bitsILi8EEENSW_INS5_IJNSA_ILi8EEESG_EEENS5_IJSG_SC_EEEEEEEvNS4_8identityENS4_23SM90_TMA_LOAD_MULTICASTES1E_vS1F_EENS_8epilogue10collective18CollectiveEpilogueINS1I_23Sm100TmaWarpSpecializedILi1ELi1ELi32ELb0ELb0EEEJSH_NS5_IJNSW_ISF_SC_EES1N_EEESI_SJ_SI_SJ_NS1I_6fusion15FusionCallbacksIS1M_NS1P_17LinearCombinationISI_fSI_fLNS_15FloatRoundStyleE2EEESH_S1O_JEEENS4_5SM1004TMEM4LOAD26SM100_TMEM_LOAD_16dp32b32xES14_NS15_INS16_ILi2ELi4ELi3EEES19_NSW_INS5_IJS1A_SF_EEENS5_IJSF_SC_EEEEEEENS4_39AutoVectorizingCopyWithAssumedAlignmentILi128EEENS4_14SM90_TMA_STOREES23_S25_S25_EEEvvEEEEvNT_6ParamsE,@function
        .size           _ZN7cutlass13device_kernelINS_4gemm6kernel13GemmUniversalIN4cute5tupleIJiiiiEEENS1_10collective13CollectiveMmaINS1_35MainloopSm100TmaUmmaWarpSpecializedILi54ELi2ELi4ENS5_IJNS4_1CILi4EEENSA_ILi1EEESC_EEEEENS5_IJNSA_ILi64EEESF_NSA_ILi32EEEEEENS_12float_e4m3_tENS5_IJlSC_lEEESI_SJ_NS4_8TiledMMAINS4_8MMA_AtomIJNS4_10MMA_TraitsINS4_19SM100_MMA_F8F6F4_SSEJSI_SI_fSF_SF_NS4_17integral_constantINS4_4UMMA5MajorELSQ_0EEESR_NSO_INSP_7ScaleInELSS_0EEEST_EEEEEENS4_6LayoutINS5_IJSC_SC_SC_EEENS5_IJNSA_ILi0EEESY_SY_EEEEENS5_IJNS4_10UnderscoreES11_S11_EEEEENS4_13SM90_TMA_LOADENS4_14ComposedLayoutINS4_7SwizzleILi1ELi4ELi3EEENS4_18smem_ptr_flag_bitsILi8EEENSW_INS5_IJNSA_ILi8EEESG_EEENS5_IJSG_SC_EEEEEEEvNS4_8identityENS4_23SM90_TMA_LOAD_MULTICASTES1E_vS1F_EENS_8epilogue10collective18CollectiveEpilogueINS1I_23Sm100TmaWarpSpecializedILi1ELi1ELi32ELb0ELb0EEEJSH_NS5_IJNSW_ISF_SC_EES1N_EEESI_SJ_SI_SJ_NS1I_6fusion15FusionCallbacksIS1M_NS1P_17LinearCombinationISI_fSI_fLNS_15FloatRoundStyleE2EEESH_S1O_JEEENS4_5SM1004TMEM4LOAD26SM100_TMEM_LOAD_16dp32b32xES14_NS15_INS16_ILi2ELi4ELi3EEES19_NSW_INS5_IJS1A_SF_EEENS5_IJSF_SC_EEEEEEENS4_39AutoVectorizingCopyWithAssumedAlignmentILi128EEENS4_14SM90_TMA_STOREES23_S25_S25_EEEvvEEEEvNT_6ParamsE,(.L_x_286 - _ZN7cutlass13device_kernelINS_4gemm6kernel13GemmUniversalIN4cute5tupleIJiiiiEEENS1_10collective13CollectiveMmaINS1_35MainloopSm100TmaUmmaWarpSpecializedILi54ELi2ELi4ENS5_IJNS4_1CILi4EEENSA_ILi1EEESC_EEEEENS5_IJNSA_ILi64EEESF_NSA_ILi32EEEEEENS_12float_e4m3_tENS5_IJlSC_lEEESI_SJ_NS4_8TiledMMAINS4_8MMA_AtomIJNS4_10MMA_TraitsINS4_19SM100_MMA_F8F6F4_SSEJSI_SI_fSF_SF_NS4_17integral_constantINS4_4UMMA5MajorELSQ_0EEESR_NSO_INSP_7ScaleInELSS_0EEEST_EEEEEENS4_6LayoutINS5_IJSC_SC_SC_EEENS5_IJNSA_ILi0EEESY_SY_EEEEENS5_IJNS4_10UnderscoreES11_S11_EEEEENS4_13SM90_TMA_LOADENS4_14ComposedLayoutINS4_7SwizzleILi1ELi4ELi3EEENS4_18smem_ptr_flag_bitsILi8EEENSW_INS5_IJNSA_ILi8EEESG_EEENS5_IJSG_SC_EEEEEEEvNS4_8identityENS4_23SM90_TMA_LOAD_MULTICASTES1E_vS1F_EENS_8epilogue10collective18CollectiveEpilogueINS1I_23Sm100TmaWarpSpecializedILi1ELi1ELi32ELb0ELb0EEEJSH_NS5_IJNSW_ISF_SC_EES1N_EEESI_SJ_SI_SJ_NS1I_6fusion15FusionCallbacksIS1M_NS1P_17LinearCombinationISI_fSI_fLNS_15FloatRoundStyleE2EEESH_S1O_JEEENS4_5SM1004TMEM4LOAD26SM100_TMEM_LOAD_16dp32b32xES14_NS15_INS16_ILi2ELi4ELi3EEES19_NSW_INS5_IJS1A_SF_EEENS5_IJSF_SC_EEEEEEENS4_39AutoVectorizingCopyWithAssumedAlignmentILi128EEENS4_14SM90_TMA_STOREES23_S25_S25_EEEvvEEEEvNT_6ParamsE)
        .other          _ZN7cutlass13device_kernelINS_4gemm6kernel13GemmUniversalIN4cute5tupleIJiiiiEEENS1_10collective13CollectiveMmaINS1_35MainloopSm100TmaUmmaWarpSpecializedILi54ELi2ELi4ENS5_IJNS4_1CILi4EEENSA_ILi1EEESC_EEEEENS5_IJNSA_ILi64EEESF_NSA_ILi32EEEEEENS_12float_e4m3_tENS5_IJlSC_lEEESI_SJ_NS4_8TiledMMAINS4_8MMA_AtomIJNS4_10MMA_TraitsINS4_19SM100_MMA_F8F6F4_SSEJSI_SI_fSF_SF_NS4_17integral_constantINS4_4UMMA5MajorELSQ_0EEESR_NSO_INSP_7ScaleInELSS_0EEEST_EEEEEENS4_6LayoutINS5_IJSC_SC_SC_EEENS5_IJNSA_ILi0EEESY_SY_EEEEENS5_IJNS4_10UnderscoreES11_S11_EEEEENS4_13SM90_TMA_LOADENS4_14ComposedLayoutINS4_7SwizzleILi1ELi4ELi3EEENS4_18smem_ptr_flag_bitsILi8EEENSW_INS5_IJNSA_ILi8EEESG_EEENS5_IJSG_SC_EEEEEEEvNS4_8identityENS4_23SM90_TMA_LOAD_MULTICASTES1E_vS1F_EENS_8epilogue10collective18CollectiveEpilogueINS1I_23Sm100TmaWarpSpecializedILi1ELi1ELi32ELb0ELb0EEEJSH_NS5_IJNSW_ISF_SC_EES1N_EEESI_SJ_SI_SJ_NS1I_6fusion15FusionCallbacksIS1M_NS1P_17LinearCombinationISI_fSI_fLNS_15FloatRoundStyleE2EEESH_S1O_JEEENS4_5SM1004TMEM4LOAD26SM100_TMEM_LOAD_16dp32b32xES14_NS15_INS16_ILi2ELi4ELi3EEES19_NSW_INS5_IJS1A_SF_EEENS5_IJSF_SC_EEEEEEENS4_39AutoVectorizingCopyWithAssumedAlignmentILi128EEENS4_14SM90_TMA_STOREES23_S25_S25_EEEvvEEEEvNT_6ParamsE,@"STO_CUDA_ENTRY STV_DEFAULT"
_ZN7cutlass13device_kernelINS_4gemm6kernel13GemmUniversalIN4cute5tupleIJiiiiEEENS1_10collective13CollectiveMmaINS1_35MainloopSm100TmaUmmaWarpSpecializedILi54ELi2ELi4ENS5_IJNS4_1CILi4EEENSA_ILi1EEESC_EEEEENS5_IJNSA_ILi64EEESF_NSA_ILi32EEEEEENS_12float_e4m3_tENS5_IJlSC_lEEESI_SJ_NS4_8TiledMMAINS4_8MMA_AtomIJNS4_10MMA_TraitsINS4_19SM100_MMA_F8F6F4_SSEJSI_SI_fSF_SF_NS4_17integral_constantINS4_4UMMA5MajorELSQ_0EEESR_NSO_INSP_7ScaleInELSS_0EEEST_EEEEEENS4_6LayoutINS5_IJSC_SC_SC_EEENS5_IJNSA_ILi0EEESY_SY_EEEEENS5_IJNS4_10UnderscoreES11_S11_EEEEENS4_13SM90_TMA_LOADENS4_14ComposedLayoutINS4_7SwizzleILi1ELi4ELi3EEENS4_18smem_ptr_flag_bitsILi8EEENSW_INS5_IJNSA_ILi8EEESG_EEENS5_IJSG_SC_EEEEEEEvNS4_8identityENS4_23SM90_TMA_LOAD_MULTICASTES1E_vS1F_EENS_8epilogue10collective18CollectiveEpilogueINS1I_23Sm100TmaWarpSpecializedILi1ELi1ELi32ELb0ELb0EEEJSH_NS5_IJNSW_ISF_SC_EES1N_EEESI_SJ_SI_SJ_NS1I_6fusion15FusionCallbacksIS1M_NS1P_17LinearCombinationISI_fSI_fLNS_15FloatRoundStyleE2EEESH_S1O_JEEENS4_5SM1004TMEM4LOAD26SM100_TMEM_LOAD_16dp32b32xES14_NS15_INS16_ILi2ELi4ELi3EEES19_NSW_INS5_IJS1A_SF_EEENS5_IJSF_SC_EEEEEEENS4_39AutoVectorizingCopyWithAssumedAlignmentILi128EEENS4_14SM90_TMA_STOREES23_S25_S25_EEEvvEEEEvNT_6ParamsE:
[----:B------:R-:W1:Y:S01]  /*0000*/  LDC R1, c[0x0][0x37c] ;  /* 0x0000df00ff017b82 */ /* 0x000e620000000800 */
[----:B------:R-:W2:Y:S01]  /*0010*/  S2R R76, SR_TID.X ;  /* 0x00000000004c7919 */ /* 0x000ea20000002100 */
[----:B------:R-:W3:Y:S01]  /*0020*/  LDCU.64 UR8, c[0x0][0x890] ;  /* 0x00011200ff0877ac */ /* 0x000ee20008000a00 */
[----:B------:R-:W-:Y:S02]  /*0030*/  PRMT R79, RZ, 0x7610, R79 ;  /* 0x00007610ff4f7816 */ /* 0x000fe4000000004f */
[----:B------:R-:W-:Y:S01]  /*0040*/  ELECT P3, URZ, PT ;  /* 0x0000000000ff782f */ /* 0x000fe20003860000 */
[----:B---3--:R-:W-:-:S04]  /*0050*/  UISETP.NE.U32.AND UP0, UPT, UR8, URZ, UPT ;  /* 0x000000ff0800728c */ /* 0x008fc8000bf05070 */
[----:B------:R-:W-:Y:S01]  /*0060*/  UISETP.NE.AND.EX UP0, UPT, UR9, URZ, UPT, UP0 ;  /* 0x000000ff0900728c */ /* 0x000fe2000bf05300 */
[----:B--2---:R-:W-:-:S05]  /*0070*/  SHF.R.U32.HI R80, RZ, 0x5, R76 ;  /* 0x00000005ff507819 */ /* 0x004fca000001164c */
[----:B------:R-:W2:Y:S02]  /*0080*/  SHFL.IDX PT, R0, R80, RZ, 0x1f ;  /* 0x00001fff50007589 */ /* 0x000ea400000e0000 */
[----:B--2---:R-:W-:Y:S01]  /*0090*/  R2UR UR18, R0 ;  /* 0x00000000001272ca */ /* 0x004fe200000e0000 */
[----:B-1----:R-:W-:-:S14]  /*00a0*/  BRA.U UP0, `(.L_x_0) ;  /* 0x0000000100307547 */ /* 0x002fdc000b800000 */
[----:B------:R-:W1:Y:S02]  /*00b0*/  LDCU.64 UR4, c[0x0][0x888] ;  /* 0x00011100ff0477ac */ /* 0x000e640008000a00 */
[----:B-1----:R-:W-:-:S04]  /*00c0*/  UISETP.NE.U32.AND UP0, UPT, UR4, URZ, UPT ;  /* 0x000000ff0400728c */ /* 0x002fc8000bf05070 */
[----:B------:R-:W-:-:S09]  /*00d0*/  UISETP.NE.AND.EX UP0, UPT, UR5, URZ, UPT, UP0 ;  /* 0x000000ff0500728c */ /* 0x000fd2000bf05300 */
[----:B------:R-:W-:Y:S05]  /*00e0*/  BRA.U !UP0, `(.L_x_1) ;  /* 0x0000000108147547 */ /* 0x000fea000b800000 */
[----:B------:R-:W1:Y:S01]  /*00f0*/  LDC.64 R2, c[0x0][0x888] ;  /* 0x00022200ff027b82 */ /* 0x000e620000000a00 */
[----:B------:R-:W1:Y:S02]  /*0100*/  LDCU.64 UR4, c[0x0][0x358] ;  /* 0x00006b00ff0477ac */ /* 0x000e640008000a00 */
[----:B-1----:R1:W5:Y:S01]  /*0110*/  LDG.E R39, desc[UR4][R2.64] ;  /* 0x0000000402277981 */ /* 0x002362000c1e1900 */
[----:B------:R-:W-:Y:S01]  /*0120*/  HFMA2 R79, -RZ, RZ, 0, 5.9604644775390625e-08 ;  /* 0x00000001ff4f7431 */ /* 0x000fe200000001ff */
[----:B------:R-:W-:Y:S05]  /*0130*/  BRA `(.L_x_0) ;  /* 0x00000000000c7947 */ /* 0x000fea0003800000 */
.L_x_1:
[----:B------:R-:W1:Y:S01]  /*0140*/  LDCU UR4, c[0x0][0x880] ;  /* 0x00011000ff0477ac */ /* 0x000e620008000800 */
[----:B------:R-:W-:Y:S01]  /*0150*/  HFMA2 R79, -RZ, RZ, 0, 5.9604644775390625e-08 ;  /* 0x00000001ff4f7431 */ /* 0x000fe200000001ff */
[----:B-1----:R-:W-:-:S07]  /*0160*/  MOV R39, UR4 ;  /* 0x0000000400277c02 */ /* 0x002fce0008000f00 */
.L_x_0:
[----:B------:R-:W2:Y:S02]  /*0170*/  LDCU.64 UR4, c[0x0][0x8b0] ;  /* 0x00011600ff0477ac */ /* 0x000ea40008000a00 */
[----:B--2---:R-:W-:-:S04]  /*0180*/  UISETP.NE.U32.AND UP0, UPT, UR4, URZ, UPT ;  /* 0x000000ff0400728c */ /* 0x004fc8000bf05070 */
[----:B------:R-:W-:-:S09]  /*0190*/  UISETP.NE.AND.EX UP0, UPT, UR5, URZ, UPT, UP0 ;  /* 0x000000ff0500728c */ /* 0x000fd2000bf05300 */
[----:B------:R-:W-:Y:S05]  /*01a0*/  BRA.U UP0, `(.L_x_2) ;  /* 0x0000000100287547 */ /* 0x000fea000b800000 */
[----:B------:R-:W2:Y:S02]  /*01b0*/  LDCU.64 UR4, c[0x0][0x8a8] ;  /* 0x00011500ff0477ac */ /* 0x000ea40008000a00 */
[----:B--2---:R-:W-:-:S04]  /*01c0*/  UISETP.NE.U32.AND UP0, UPT, UR4, URZ, UPT ;  /* 0x000000ff0400728c */ /* 0x004fc8000bf05070 */
[----:B------:R-:W-:-:S09]  /*01d0*/  UISETP.NE.AND.EX UP0, UPT, UR5, URZ, UPT, UP0 ;  /* 0x000000ff0500728c */ /* 0x000fd2000bf05300 */
[----:B------:R-:W-:Y:S05]  /*01e0*/  BRA.U !UP0, `(.L_x_3) ;  /* 0x0000000108107547 */ /* 0x000fea000b800000 */
[----:B-1----:R-:W1:Y:S01]  /*01f0*/  LDC.64 R2, c[0x0][0x8a8] ;  /* 0x00022a00ff027b82 */ /* 0x002e620000000a00 */
[----:B------:R-:W1:Y:S02]  /*0200*/  LDCU.64 UR4, c[0x0][0x358] ;  /* 0x00006b00ff0477ac */ /* 0x000e640008000a00 */
[----:B-1----:R2:W5:Y:S01]  /*0210*/  LDG.E R38, desc[UR4][R2.64] ;  /* 0x0000000402267981 */ /* 0x002562000c1e1900 */
[----:B------:R-:W-:Y:S05]  /*0220*/  BRA `(.L_x_2) ;  /* 0x0000000000087947 */ /* 0x000fea0003800000 */
.L_x_3:
[----:B------:R-:W2:Y:S02]  /*0230*/  LDCU UR4, c[0x0][0x8a0] ;  /* 0x00011400ff0477ac */ /* 0x000ea40008000800 */
[----:B--2---:R-:W-:Y:S02]  /*0240*/  MOV R38, UR4 ;  /* 0x0000000400267c02 */ /* 0x004fe40008000f00 */
.L_x_2:
[----:B------:R-:W-:Y:S01]  /*0250*/  IMAD.U32 R0, RZ, RZ, UR18 ;  /* 0x00000012ff007e24 */ /* 0x000fe2000f8e00ff */
[----:B------:R-:W-:Y:S04]  /*0260*/  BSSY.RECONVERGENT B0, `(.L_x_4) ;  /* 0x000000c000007945 */ /* 0x000fe80003800200 */
[C---:B------:R-:W-:Y:S02]  /*0270*/  ISETP.NE.OR P1, PT, R0.reuse, 0x1, !P3 ;  /* 0x000000010000780c */ /* 0x040fe40005f25670 */
[----:B------:R-:W-:-:S11]  /*0280*/  ISETP.NE.OR P0, PT, R0, 0x3, !P3 ;  /* 0x000000030000780c */ /* 0x000fd60005f05670 */
[----:B------:R-:W-:Y:S05]  /*0290*/  @P1 BRA `(.L_x_5) ;  /* 0x0000000000201947 */ /* 0x000fea0003800000 */
[----:B------:R-:W3:Y:S02]  /*02a0*/  LDCU.64 UR4, c[0x0][0x348] ;  /* 0x00006900ff0477ac */ /* 0x000ee40008000a00 */
[----:B---3--:R-:W-:Y:S02]  /*02b0*/  UIADD3 UR6, UP1, UPT, UR4, 0x80, URZ ;  /* 0x0000008004067890 */ /* 0x008fe4000ff3e0ff */
[----:B------:R-:W-:Y:S02]  /*02c0*/  UIADD3 UR4, UP0, UPT, UR4, 0x180, URZ ;  /* 0x0000018004047890 */ /* 0x000fe4000ff1e0ff */
[----:B------:R-:W-:Y:S02]  /*02d0*/  UIADD3.X UR7, UPT, UPT, URZ, UR5, URZ, UP1, !UPT ;  /* 0x00000005ff077290 */ /* 0x000fe40008ffe4ff */
[----:B------:R-:W-:-:S07]  /*02e0*/  UIADD3.X UR5, UPT, UPT, URZ, UR5, URZ, UP0, !UPT ;  /* 0x00000005ff057290 */ /* 0x000fce00087fe4ff */
[----:B------:R3:W-:Y:S02]  /*02f0*/  UTMACCTL.PF [UR6] ;  /* 0x00000000060079b9 */ /* 0x0007e40008040000 */
[----:B------:R3:W-:Y:S02]  /*0300*/  UTMACCTL.PF [UR4] ;  /* 0x00000000040079b9 */ /* 0x0007e40008040000 */
[----:B---3--:R-:W-:Y:S01]  /*0310*/  NOP ;  /* 0x0000000000007918 */ /* 0x008fe20000000000 */
.L_x_5:
[----:B------:R-:W-:Y:S05]  /*0320*/  BSYNC.RECONVERGENT B0 ;  /* 0x0000000000007941 */ /* 0x000fea0003800200 */
.L_x_4:
[----:B------:R-:W-:Y:S04]  /*0330*/  BSSY.RECONVERGENT B0, `(.L_x_6) ;  /* 0x000000a000007945 */ /* 0x000fe80003800200 */
        /* <DEDUP_REMOVED lines=9> */
.L_x_7:
[----:B------:R-:W-:Y:S05]  /*03d0*/  BSYNC.RECONVERGENT B0 ;  /* 0x0000000000007941 */ /* 0x000fea0003800200 */
.L_x_6:
[----:B------:R-:W3:Y:S01]  /*03e0*/  LDCU.64 UR4, c[0x0][0x888] ;  /* 0x00011100ff0477ac */ /* 0x000ee20008000a00 */
[----:B------:R-:W-:Y:S02]  /*03f0*/  UISETP.EQ.U32.AND UP2, UPT, UR8, URZ, UPT ;  /* 0x000000ff0800728c */ /* 0x000fe4000bf42070 */
[----:B------:R-:W-:Y:S02]  /*0400*/  UPLOP3.LUT UP3, UPT, UPT, UPT, UPT, 0x80, 0x8 ;  /* 0x000000000008789c */ /* 0x000fe40003f6f070 */
[----:B---3--:R-:W-:-:S04]  /*0410*/  UISETP.NE.U32.AND UP0, UPT, UR4, URZ, UPT ;  /* 0x000000ff0400728c */ /* 0x008fc8000bf05070 */
[----:B------:R-:W-:-:S04]  /*0420*/  UISETP.NE.AND.EX UP1, UPT, UR5, URZ, UPT, UP0 ;  /* 0x000000ff0500728c */ /* 0x000fc8000bf25300 */
[----:B------:R-:W-:-:S04]  /*0430*/  UISETP.EQ.OR.EX UP4, UPT, UR9, URZ, !UP1, UP2 ;  /* 0x000000ff0900728c */ /* 0x000fc8000cf82720 */
[----:B------:R-:W-:-:S05]  /*0440*/  UP2UR UR61, UPR, URZ, 0x10 ;  /* 0x00000010ff3d7883 */ /* 0x000fca0008000000 */
[----:B------:R-:W-:Y:S07]  /*0450*/  BRA.U !UP4, `(.L_x_8) ;  /* 0x000000010c207547 */ /* 0x000fee000b800000 */
[----:B------:R-:W-:Y:S01]  /*0460*/  UISETP.NE.U32.AND UP2, UPT, UR8, URZ, UPT ;  /* 0x000000ff0800728c */ /* 0x000fe2000bf45070 */
[----:B-----5:R-:W-:Y:S01]  /*0470*/  FSETP.NEU.AND P0, PT, R39, RZ, PT ;  /* 0x000000ff2700720b */ /* 0x020fe20003f0d000 */
[----:B------:R-:W-:Y:S02]  /*0480*/  USEL UR4, URZ, 0xffffffff, UP1 ;  /* 0xffffffffff047887 */ /* 0x000fe40008800000 */
[----:B------:R-:W-:-:S10]  /*0490*/  UISETP.NE.AND.EX UP2, UPT, UR9, URZ, UPT, UP2 ;  /* 0x000000ff0900728c */ /* 0x000fd4000bf45320 */
[----:B------:R-:W-:Y:S01]  /*04a0*/  VOTEU.ANY UP0, P0 ;  /* 0x0000000000ff7886 */ /* 0x000fe20000000100 */
[----:B------:R-:W-:-:S04]  /*04b0*/  @!UP2 USEL UR4, URZ, 0xffffffff, UP0 ;  /* 0xffffffffff04a887 */ /* 0x000fc80008000000 */
[----:B------:R-:W-:-:S04]  /*04c0*/  ULOP3.LUT UR4, UR4, 0x1, URZ, 0xc0, !UPT ;  /* 0x0000000104047892 */ /* 0x000fc8000f8ec0ff */
[----:B------:R-:W-:-:S11]  /*04d0*/  UISETP.NE.U32.AND UP3, UPT, UR4, 0x1, UPT ;  /* 0x000000010400788c */ /* 0x000fd6000bf65070 */
.L_x_8:
[----:B-12---:R-:W1:Y:S02]  /*04e0*/  SHFL.IDX PT, R2, R80, RZ, 0x1f ;  /* 0x00001fff50027589 */ /* 0x006e6400000e0000 */
[----:B-1----:R-:W-:-:S13]  /*04f0*/  ISETP.NE.AND P0, PT, R2, RZ, PT ;  /* 0x000000ff0200720c */ /* 0x002fda0003f05270 */
[----:B------:R-:W-:Y:S05]  /*0500*/  @P0 BRA `(.L_x_9) ;  /* 0x0000000400f40947 */ /* 0x000fea0003800000 */
[----:B------:R-:W-:Y:S01]  /*0510*/  ELECT P0, URZ, PT ;  /* 0x0000000000ff782f */ /* 0x000fe20003800000 */
[----:B------:R-:W-:-:S12]  /*0520*/  BSSY.RECONVERGENT B0, `(.L_x_9) ;  /* 0x000007b000007945 */ /* 0x000fd80003800200 */
[----:B------:R-:W-:Y:S05]  /*0530*/  @!P0 BRA `(.L_x_10) ;  /* 0x0000000400e48947 */ /* 0x000fea0003800000 */
[----:B------:R-:W1:Y:S01]  /*0540*/  S2UR UR4, SR_CgaCtaId ;  /* 0x00000000000479c3 */ /* 0x000e620000008800 */
[----:B------:R-:W-:Y:S01]  /*0550*/  UMOV UR5, 0x400 ;  /* 0x0000040000057882 */ /* 0x000fe20000000000 */
[----:B------:R-:W-:Y:S01]  /*0560*/  UMOV UR8, 0x1 ;  /* 0x0000000100087882 */ /* 0x000fe20000000000 */
[----:B------:R-:W-:Y:S01]  /*0570*/  UMOV UR6, 0x4 ;  /* 0x0000000400067882 */ /* 0x000fe20000000000 */
[----:B------:R-:W-:-:S04]  /*0580*/  UIADD3 UR8, UPT, UPT, -UR8, 0x100000, URZ ;  /* 0x0010000008087890 */ /* 0x000fc8000fffe1ff */
[----:B------:R-:W-:Y:S02]  /*0590*/  USHF.L.U32 UR9, UR8, 0xb, URZ ;  /* 0x0000000b08097899 */ /* 0x000fe400080006ff */
[----:B------:R-:W-:Y:S02]  /*05a0*/  USHF.L.U32 UR8, UR8, 0x1, URZ ;  /* 0x0000000108087899 */ /* 0x000fe400080006ff */
[----:B------:R-:W-:-:S04]  /*05b0*/  UIADD3 UR6, UPT, UPT, -UR6, 0x100000, URZ ;  /* 0x0010000006067890 */ /* 0x000fc8000fffe1ff */
[----:B------:R-:W-:Y:S02]  /*05c0*/  USHF.L.U32 UR7, UR6, 0xb, URZ ;  /* 0x0000000b06077899 */ /* 0x000fe400080006ff */
[----:B------:R-:W-:Y:S02]  /*05d0*/  USHF.L.U32 UR6, UR6, 0x1, URZ ;  /* 0x0000000106067899 */ /* 0x000fe400080006ff */
[----:B-1----:R-:W-:Y:S01]  /*05e0*/  ULEA UR4, UR4, UR5, 0x18 ;  /* 0x0000000504047291 */ /* 0x002fe2000f8ec0ff */
[----:B------:R-:W1:Y:S11]  /*05f0*/  FENCE.VIEW.ASYNC.S ;  /* 0x00000000000073c6 */ /* 0x000e760000000000 */
[----:B-1----:R1:W2:Y:S01]  /*0600*/  SYNCS.EXCH.64 URZ, [UR4], UR8 ;  /* 0x0000000804ff75b2 */ /* 0x0022a20008000100 */
[----:B------:R1:W3:Y:S01]  /*0610*/  SYNCS.EXCH.64 URZ, [UR4+0x1b0], UR6 ;  /* 0x0001b00604ff75b2 */ /* 0x0002e20008000100 */
[----:B------:R1:W4:Y:S01]  /*0620*/  SYNCS.EXCH.64 URZ, [UR4+0x8], UR8 ;  /* 0x0000080804ff75b2 */ /* 0x0003220008000100 */
[----:B------:R1:W1:Y:S01]  /*0630*/  SYNCS.EXCH.64 URZ, [UR4+0x1b8], UR6 ;  /* 0x0001b80604ff75b2 */ /* 0x0002620008000100 */
        /* <DEDUP_REMOVED lines=104> */
[----:B--234-:R-:W-:Y:S01]  /*0cc0*/  NOP ;  /* 0x0000000000007918 */ /* 0x01cfe20000000000 */
.L_x_10:
[----:B-1----:R-:W-:Y:S05]  /*0cd0*/  BSYNC.RECONVERGENT B0 ;  /* 0x0000000000007941 */ /* 0x002fea0003800200 */
.L_x_9:
[----:B------:R-:W1:Y:S01]  /*0ce0*/  SHFL.IDX PT, R2, R80, RZ, 0x1f ;  /* 0x00001fff50027589 */ /* 0x000e6200000e0000 */
[----:B------:R-:W-:Y:S01]  /*0cf0*/  NOP ;  /* 0x0000000000007918 */ /* 0x000fe20000000000 */
[----:B-1----:R-:W-:-:S13]  /*0d00*/  ISETP.NE.AND P0, PT, R2, 0x1, PT ;  /* 0x000000010200780c */ /* 0x002fda0003f05270 */
[----:B------:R-:W-:Y:S05]  /*0d10*/  @P0 BRA `(.L_x_11) ;  /* 0x0000000000400947 */ /* 0x000fea0003800000 */
        /* <DEDUP_REMOVED lines=9> */
[----:B------:R-:W-:Y:S01]  /*0db0*/  USHF.L.U32 UR6, UR6, 0x1, URZ ;  /* 0x0000000106067899 */ /* 0x000fe200080006ff */
[----:B------:R-:W-:Y:S01]  /*0dc0*/  ELECT P0, URZ, PT ;  /* 0x0000000000ff782f */ /* 0x000fe20003800000 */
[----:B-1----:R-:W-:Y:S01]  /*0dd0*/  ULEA UR4, UR4, UR5, 0x18 ;  /* 0x0000000504047291 */ /* 0x002fe2000f8ec0ff */
[----:B------:R-:W1:Y:S11]  /*0de0*/  FENCE.VIEW.ASYNC.S ;  /* 0x00000000000073c6 */ /* 0x000e760000000000 */
[----:B-1----:R1:W2:Y:S01]  /*0df0*/  SYNCS.EXCH.64 URZ, [UR4+0x360], UR8 ;  /* 0x0003600804ff75b2 */ /* 0x0022a20008000100 */
[----:B------:R1:W3:Y:S01]  /*0e00*/  SYNCS.EXCH.64 URZ, [UR4+0x368], UR6 ;  /* 0x0003680604ff75b2 */ /* 0x0002e20008000100 */
[----:B------:R-:W-:Y:S01]  /*0e10*/  NOP ;  /* 0x0000000000007918 */ /* 0x000fe20000000000 */
.L_x_11:
[----:B------:R-:W4:Y:S01]  /*0e20*/  SHFL.IDX PT, R2, R80, RZ, 0x1f ;  /* 0x00001fff50027589 */ /* 0x000f2200000e0000 */
[----:B------:R-:W-:Y:S01]  /*0e30*/  NOP ;  /* 0x0000000000007918 */ /* 0x000fe20000000000 */
[----:B----4-:R-:W-:-:S13]  /*0e40*/  ISETP.NE.AND P0, PT, R2, 0x3, PT ;  /* 0x000000030200780c */ /* 0x010fda0003f05270 */
[----:B------:R-:W-:Y:S05]  /*0e50*/  @P0 BRA `(.L_x_12) ;  /* 0x0000000000300947 */ /* 0x000fea0003800000 */
[----:B-1----:R-:W1:Y:S01]  /*0e60*/  S2UR UR4, SR_CgaCtaId ;  /* 0x00000000000479c3 */ /* 0x002e620000008800 */
[----:B------:R-:W-:Y:S01]  /*0e70*/  UMOV UR6, 0x400 ;  /* 0x0000040000067882 */ /* 0x000fe20000000000 */
[----:B------:R-:W-:Y:S01]  /*0e80*/  UMOV UR5, 0x20 ;  /* 0x0000002000057882 */ /* 0x000fe20000000000 */
[----:B------:R-:W-:Y:S01]  /*0e90*/  ELECT P0, URZ, PT ;  /* 0x0000000000ff782f */ /* 0x000fe20003800000 */
[----:B-1----:R-:W-:Y:S02]  /*0ea0*/  ULEA UR6, UR4, UR6, 0x18 ;  /* 0x0000000604067291 */ /* 0x002fe4000f8ec0ff */
[----:B------:R-:W-:-:S04]  /*0eb0*/  UIADD3 UR4, UPT, UPT, -UR5, 0x100000, URZ ;  /* 0x0010000005047890 */ /* 0x000fc8000fffe1ff */
[----:B------:R-:W-:Y:S02]  /*0ec0*/  USHF.L.U32 UR5, UR4, 0xb, URZ ;  /* 0x0000000b04057899 */ /* 0x000fe400080006ff */
[----:B------:R-:W-:Y:S01]  /*0ed0*/  USHF.L.U32 UR4, UR4, 0x1, URZ ;  /* 0x0000000104047899 */ /* 0x000fe200080006ff */
[----:B------:R-:W1:Y:S11]  /*0ee0*/  FENCE.VIEW.ASYNC.S ;  /* 0x00000000000073c6 */ /* 0x000e760000000000 */
[----:B-1----:R4:W1:Y:S01]  /*0ef0*/  SYNCS.EXCH.64 URZ, [UR6+0x370], UR4 ;  /* 0x0003700406ff75b2 */ /* 0x0028620008000100 */
[----:B------:R4:W1:Y:S02]  /*0f00*/  SYNCS.EXCH.64 URZ, [UR6+0x378], UR4 ;  /* 0x0003780406ff75b2 */ /* 0x0008640008000100 */
[----:B----4-:R-:W-:Y:S01]  /*0f10*/  NOP ;  /* 0x0000000000007918 */ /* 0x010fe20000000000 */
.L_x_12:
[----:B------:R-:W4:Y:S01]  /*0f20*/  SHFL.IDX PT, R2, R80, RZ, 0x1f ;  /* 0x00001fff50027589 */ /* 0x000f2200000e0000 */
[----:B------:R-:W-:Y:S01]  /*0f30*/  NOP ;  /* 0x0000000000007918 */ /* 0x000fe20000000000 */
[----:B----4-:R-:W-:-:S13]  /*0f40*/  ISETP.NE.AND P0, PT, R2, 0x4, PT ;  /* 0x000000040200780c */ /* 0x010fda0003f05270 */
[----:B------:R-:W-:Y:S05]  /*0f50*/  @P0 BRA `(.L_x_13) ;  /* 0x00000000004c0947 */ /* 0x000fea0003800000 */
[----:B-1----:R-:W1:Y:S01]  /*0f60*/  S2UR UR6, SR_CgaCtaId ;  /* 0x00000000000679c3 */ /* 0x002e620000008800 */
[----:B------:R-:W-:Y:S01]  /*0f70*/  UMOV UR4, 0x3a0 ;  /* 0x000003a000047882 */ /* 0x000fe20000000000 */
[----:B------:R-:W-:Y:S01]  /*0f80*/  UMOV UR5, 0x400 ;  /* 0x0000040000057882 */ /* 0x000fe20000000000 */
[----:B------:R-:W-:Y:S01]  /*0f90*/  USEL UR4, UR4, 0x320, UP3 ;  /* 0x0000032004047887 */ /* 0x000fe20009800000 */
[----:B------:R-:W-:Y:S01]  /*0fa0*/  UMOV UR8, 0x1 ;  /* 0x0000000100087882 */ /* 0x000fe20000000000 */
[----:B------:R-:W-:Y:S01]  /*0fb0*/  ELECT P0, URZ, PT ;  /* 0x0000000000ff782f */ /* 0x000fe20003800000 */
[----:B------:R-:W-:-:S04]  /*0fc0*/  UIADD3 UR8, UPT, UPT, -UR8, 0x100000, URZ ;  /* 0x0010000008087890 */ /* 0x000fc8000fffe1ff */
[----:B------:R-:W-:Y:S02]  /*0fd0*/  USHF.L.U32 UR9, UR8, 0xb, URZ ;  /* 0x0000000b08097899 */ /* 0x000fe400080006ff */
[----:B------:R-:W-:Y:S02]  /*0fe0*/  USHF.L.U32 UR8, UR8, 0x1, URZ ;  /* 0x0000000108087899 */ /* 0x000fe400080006ff */
[----:B-1----:R-:W-:Y:S02]  /*0ff0*/  ULEA UR6, UR6, UR5, 0x18 ;  /* 0x0000000506067291 */ /* 0x002fe4000f8ec0ff */
[----:B------:R-:W-:-:S04]  /*1000*/  UIADD3 UR4, UPT, UPT, -UR4, 0x100000, URZ ;  /* 0x0010000004047890 */ /* 0x000fc8000fffe1ff */
[----:B------:R-:W-:Y:S02]  /*1010*/  USHF.L.U32 UR5, UR4, 0xb, URZ ;  /* 0x0000000b04057899 */ /* 0x000fe400080006ff */
[----:B------:R-:W-:Y:S01]  /*1020*/  USHF.L.U32 UR4, UR4, 0x1, URZ ;  /* 0x0000000104047899 */ /* 0x000fe200080006ff */
[----:B------:R-:W1:Y:S03]  /*1030*/  FENCE.VIEW.ASYNC.S ;  /* 0x00000000000073c6 */ /* 0x000e660000000000 */
[----:B-1----:R4:W1:Y:S08]  /*1040*/  SYNCS.EXCH.64 URZ, [UR6+0x380], UR8 ;  /* 0x0003800806ff75b2 */ /* 0x0028700008000100 */
[----:B------:R4:W1:Y:S01]  /*1050*/  SYNCS.EXCH.64 URZ, [UR6+0x390], UR4 ;  /* 0x0003900406ff75b2 */ /* 0x0008620008000100 */
[----:B------:R4:W1:Y:S01]  /*1060*/  SYNCS.EXCH.64 URZ, [UR6+0x388], UR8 ;  /* 0x0003880806ff75b2 */ /* 0x0008620008000100 */
[----:B------:R4:W1:Y:S02]  /*1070*/  SYNCS.EXCH.64 URZ, [UR6+0x398], UR4 ;  /* 0x0003980406ff75b2 */ /* 0x0008640008000100 */
[----:B----4-:R-:W-:Y:S01]  /*1080*/  NOP ;  /* 0x0000000000007918 */ /* 0x010fe20000000000 */
.L_x_13:
[----:B------:R-:W4:Y:S01]  /*1090*/  SHFL.IDX PT, R2, R80, RZ, 0x1f ;  /* 0x00001fff50027589 */ /* 0x000f2200000e0000 */
[----:B------:R-:W-:Y:S01]  /*10a0*/  NOP ;  /* 0x0000000000007918 */ /* 0x000fe20000000000 */
[----:B----4-:R-:W-:-:S13]  /*10b0*/  ISETP.NE.AND P0, PT, R2, 0x5, PT ;  /* 0x000000050200780c */ /* 0x010fda0003f05270 */
[----:B------:R-:W-:Y:S05]  /*10c0*/  @P0 BRA `(.L_x_14) ;  /* 0x0000000000580947 */ /* 0x000fea0003800000 */
[----:B-1----:R-:W1:Y:S01]  /*10d0*/  S2UR UR4, SR_CgaCtaId ;  /* 0x00000000000479c3 */ /* 0x002e620000008800 */
        /* <DEDUP_REMOVED lines=12> */
[----:B-1----:R4:W1:Y:S01]  /*11a0*/  SYNCS.EXCH.64 URZ, [UR4+0x3a0], UR8 ;  /* 0x0003a00804ff75b2 */ /* 0x0028620008000100 */
[----:B------:R4:W1:Y:S01]  /*11b0*/  SYNCS.EXCH.64 URZ, [UR4+0x3c0], UR6 ;  /* 0x0003c00604ff75b2 */ /* 0x0008620008000100 */
[----:B------:R4:W1:Y:S01]  /*11c0*/  SYNCS.EXCH.64 URZ, [UR4+0x3a8], UR8 ;  /* 0x0003a80804ff75b2 */ /* 0x0008620008000100 */
[----:B------:R4:W1:Y:S01]  /*11d0*/  SYNCS.EXCH.64 URZ, [UR4+0x3c8], UR6 ;  /* 0x0003c80604ff75b2 */ /* 0x0008620008000100 */
[----:B------:R4:W1:Y:S01]  /*11e0*/  SYNCS.EXCH.64 URZ, [UR4+0x3b0], UR8 ;  /* 0x0003b00804ff75b2 */ /* 0x0008620008000100 */
[----:B------:R4:W1:Y:S01]  /*11f0*/  SYNCS.EXCH.64 URZ, [UR4+0x3d0], UR6 ;  /* 0x0003d00604ff75b2 */ /* 0x0008620008000100 */
[----:B------:R4:W1:Y:S01]  /*1200*/  SYNCS.EXCH.64 URZ, [UR4+0x3b8], UR8 ;  /* 0x0003b80804ff75b2 */ /* 0x0008620008000100 */
[----:B------:R4:W1:Y:S02]  /*1210*/  SYNCS.EXCH.64 URZ, [UR4+0x3d8], UR6 ;  /* 0x0003d80604ff75b2 */ /* 0x0008640008000100 */
[----:B----4-:R-:W-:Y:S01]  /*1220*/  NOP ;  /* 0x0000000000007918 */ /* 0x010fe20000000000 */
.L_x_14:
[----:B------:R-:W4:Y:S01]  /*1230*/  SHFL.IDX PT, R2, R80, RZ, 0x1f ;  /* 0x00001fff50027589 */ /* 0x000f2200000e0000 */
[----:B------:R-:W1:Y:S01]  /*1240*/  S2UR UR48, SR_CgaCtaId ;  /* 0x00000000003079c3 */ /* 0x000e620000008800 */
[----:B------:R-:W-:Y:S01]  /*1250*/  NOP ;  /* 0x0000000000007918 */ /* 0x000fe20000000000 */
[----:B----4-:R-:W-:-:S13]  /*1260*/  ISETP.NE.AND P0, PT, R2, 0x3, PT ;  /* 0x000000030200780c */ /* 0x010fda0003f05270 */
[----:B-1----:R-:W-:Y:S05]  /*1270*/  @P0 BRA `(.L_x_15) ;  /* 0x0000000000340947 */ /* 0x002fea0003800000 */
[----:B------:R-:W-:Y:S01]  /*1280*/  UMOV UR4, 0x400 ;  /* 0x0000040000047882 */ /* 0x000fe20000000000 */
[----:B------:R-:W-:Y:S01]  /*1290*/  UMOV UR6, 0x20 ;  /* 0x0000002000067882 */ /* 0x000fe20000000000 */
[----:B------:R-:W-:Y:S02]  /*12a0*/  ULEA UR4, UR48, UR4, 0x18 ;  /* 0x0000000430047291 */ /* 0x000fe4000f8ec0ff */
[----:B------:R-:W-:-:S04]  /*12b0*/  UIADD3 UR6, UPT, UPT, -UR6, 0x100000, URZ ;  /* 0x0010000006067890 */ /* 0x000fc8000fffe1ff */
[----:B------:R-:W-:Y:S02]  /*12c0*/  USHF.L.U32 UR7, UR6, 0xb, URZ ;  /* 0x0000000b06077899 */ /* 0x000fe400080006ff */
[----:B------:R-:W-:Y:S01]  /*12d0*/  USHF.L.U32 UR6, UR6, 0x1, URZ ;  /* 0x0000000106067899 */ /* 0x000fe200080006ff */
[----:B------:R-:W-:Y:S01]  /*12e0*/  ELECT P0, URZ, PT ;  /* 0x0000000000ff782f */ /* 0x000fe20003800000 */
[----:B------:R-:W1:Y:S10]  /*12f0*/  FENCE.VIEW.ASYNC.S ;  /* 0x00000000000073c6 */ /* 0x000e740000000000 */
[----:B-1----:R1:W4:Y:S01]  /*1300*/  SYNCS.EXCH.64 URZ, [UR4+0x3e0], UR6 ;  /* 0x0003e00604ff75b2 */ /* 0x0023220008000100 */
[----:B------:R1:W1:Y:S01]  /*1310*/  SYNCS.EXCH.64 URZ, [UR4+0x3f0], UR6 ;  /* 0x0003f00604ff75b2 */ /* 0x0002620008000100 */
[----:B------:R1:W1:Y:S01]  /*1320*/  SYNCS.EXCH.64 URZ, [UR4+0x3e8], UR6 ;  /* 0x0003e80604ff75b2 */ /* 0x0002620008000100 */
[----:B------:R1:W1:Y:S01]  /*1330*/  SYNCS.EXCH.64 URZ, [UR4+0x3f8], UR6 ;  /* 0x0003f80604ff75b2 */ /* 0x0002620008000100 */
[----:B------:R-:W-:Y:S01]  /*1340*/  NOP ;  /* 0x0000000000007918 */ /* 0x000fe20000000000 */
.L_x_15:
[----:B-1----:R-:W1:Y:S01]  /*1350*/  LDCU UR4, c[0x0][0x36c] ;  /* 0x00006d80ff0477ac */ /* 0x002e620008000800 */
[----:B------:R-:W-:Y:S01]  /*1360*/  ISETP.NE.OR P3, PT, R0, 0x2, !P3 ;  /* 0x000000020000780c */ /* 0x000fe20005f65670 */
[----:B------:R-:W-:Y:S01]  /*1370*/  NOP ;  /* 0x0000000000007918 */ /* 0x000fe20000000000 */
[----:B------:R-:W-:Y:S01]  /*1380*/  LOP3.LUT R0, R76, 0x1f, RZ, 0xc0, !PT ;  /* 0x0000001f4c007812 */ /* 0x000fe200078ec0ff */
[----:B------:R-:W-:Y:S02]  /*1390*/  UISETP.NE.AND UP4, UPT, UR18, 0x2, UPT ;  /* 0x000000021200788c */ /* 0x000fe4000bf85270 */
[----:B------:R-:W-:Y:S02]  /*13a0*/  UISETP.NE.AND UP5, UPT, UR18, URZ, UPT ;  /* 0x000000ff1200728c */ /* 0x000fe4000bfa5270 */
[----:B-1----:R-:W-:-:S09]  /*13b0*/  UISETP.EQ.U32.AND UP6, UPT, UR4, 0x1, UPT ;  /* 0x000000010400788c */ /* 0x002fd2000bfc2070 */
[----:B------:R-:W-:Y:S05]  /*13c0*/  BRA.U !UP6, `(.L_x_16) ;  /* 0x000000010e087547 */ /* 0x000fea000b800000 */
[----:B--234-:R-:W-:Y:S01]  /*13d0*/  UCGABAR_ARV ;  /* 0x00000000000079c7 */ /* 0x01cfe20008000000 */
[----:B------:R-:W-:Y:S05]  /*13e0*/  BRA `(.L_x_17) ;  /* 0x0000000000047947 */ /* 0x000fea0003800000 */
.L_x_16:
[----:B--234-:R-:W-:Y:S01]  /*13f0*/  NOP ;  /* 0x0000000000007918 */ /* 0x01cfe20000000000 */
.L_x_17:
[----:B------:R-:W1:Y:S01]  /*1400*/  S2UR UR46, SR_CTAID.X ;  /* 0x00000000002e79c3 */ /* 0x000e620000002500 */
[----:B------:R-:W-:-:S05]  /*1410*/  CS2R.32 R3, SR_CgaSize ;  /* 0x0000000000037805 */ /* 0x000fca0000008a00 */
[----:B------:R-:W-:-:S05]  /*1420*/  IMAD R3, R3, -0xa0, RZ ;  /* 0xffffff6003037824 */ /* 0x000fca00078e02ff */
[----:B------:R-:W-:-:S14]  /*1430*/  R2UR UR5, R3 ;  /* 0x00000000030572ca */ /* 0x000fdc00000e0000 */
[----:B------:R-:W2:Y:S01]  /*1440*/  LDCU UR5, c[0x0][UR5+0x2b0] ;  /* 0x00005600050577ac */ /* 0x000ea20008000800 */
[----:B------:R-:W-:-:S05]  /*1450*/  CS2R.32 R3, SR_CgaSize ;  /* 0x0000000000037805 */ /* 0x000fca0000008a00 */
[----:B------:R-:W-:-:S05]  /*1460*/  IMAD R3, R3, -0xa0, RZ ;  /* 0xffffff6003037824 */ /* 0x000fca00078e02ff */
[----:B------:R-:W-:-:S14]  /*1470*/  R2UR UR4, R3 ;  /* 0x00000000030472ca */ /* 0x000fdc00000e0000 */
[----:B------:R-:W3:Y:S01]  /*1480*/  LDCU UR4, c[0x0][UR4+0x2b4] ;  /* 0x00005680040477ac */ /* 0x000ee20008000800 */
[----:B------:R-:W4:Y:S01]  /*1490*/  S2UR UR45, SR_CTAID.Y ;  /* 0x00000000002d79c3 */ /* 0x000f220000002600 */
[----:B------:R-:W-:-:S05]  /*14a0*/  CS2R.32 R3, SR_CgaSize ;  /* 0x0000000000037805 */ /* 0x000fca0000008a00 */
[----:B------:R-:W-:-:S05]  /*14b0*/  IMAD R3, R3, -0xa0, RZ ;  /* 0xffffff6003037824 */ /* 0x000fca00078e02ff */
[----:B------:R-:W-:-:S14]  /*14c0*/  R2UR UR57, R3 ;  /* 0x00000000033972ca */ /* 0x000fdc00000e0000 */
[----:B------:R-:W3:Y:S01]  /*14d0*/  LDCU UR57, c[0x0][UR57+0x2a0] ;  /* 0x00005400393977ac */ /* 0x000ee20008000800 */
[----:B------:R-:W-:-:S05]  /*14e0*/  CS2R.32 R3, SR_CgaSize ;  /* 0x0000000000037805 */ /* 0x000fca0000008a00 */
[----:B------:R-:W-:-:S05]  /*14f0*/  IMAD R3, R3, -0xa0, RZ ;  /* 0xffffff6003037824 */ /* 0x000fca00078e02ff */
[----:B------:R-:W-:-:S14]  /*1500*/  R2UR UR60, R3 ;  /* 0x00000000033c72ca */ /* 0x000fdc00000e0000 */
[----:B------:R-:W3:Y:S01]  /*1510*/  LDCU UR60, c[0x0][UR60+0x2a4] ;  /* 0x000054803c3c77ac */ /* 0x000ee20008000800 */
[----:B------:R-:W-:Y:S01]  /*1520*/  USHF.L.U32 UR24, UR48, 0x9, URZ ;  /* 0x0000000930187899 */ /* 0x000fe200080006ff */
[----:B------:R-:W3:Y:S01]  /*1530*/  LDCU UR19, c[0x0][0xb24] ;  /* 0x00016480ff1377ac */ /* 0x000ee20008000800 */
[----:B------:R-:W3:Y:S01]  /*1540*/  LDCU UR42, c[0x0][0xb24] ;  /* 0x00016480ff2a77ac */ /* 0x000ee20008000800 */
[----:B-1----:R-:W-:Y:S01]  /*1550*/  I2FP.F32.U32 R3, UR46 ;  /* 0x0000002e00037c45 */ /* 0x002fe20008201000 */
[----:B------:R-:W1:Y:S04]  /*1560*/  LDCU UR22, c[0x0][0xb30] ;  /* 0x00016600ff1677ac */ /* 0x000e680008000800 */
[----:B--2---:R-:W-:Y:S01]  /*1570*/  FMUL R3, R3, UR5 ;  /* 0x0000000503037c20 */ /* 0x004fe20008400000 */
[----:B------:R-:W-:Y:S01]  /*1580*/  ULOP3.LUT UR24, UR24, 0x600, URZ, 0xc0, !UPT ;  /* 0x0000060018187892 */ /* 0x000fe2000f8ec0ff */
[----:B----4-:R-:W-:-:S04]  /*1590*/  I2FP.F32.U32 R2, UR45 ;  /* 0x0000002d00027c45 */ /* 0x010fc80008201000 */
[----:B------:R-:W2:Y:S01]  /*15a0*/  F2I.U32.TRUNC.NTZ R3, R3 ;  /* 0x0000000300037305 */ /* 0x000ea2000020f000 */
[----:B---3--:R-:W-:-:S07]  /*15b0*/  FMUL R2, R2, UR4 ;  /* 0x0000000402027c20 */ /* 0x008fce0008400000 */
[----:B------:R-:W3:Y:S01]  /*15c0*/  F2I.U32.TRUNC.NTZ R2, R2 ;  /* 0x0000000200027305 */ /* 0x000ee2000020f000 */
[----:B--2---:R-:W-:Y:S02]  /*15d0*/  R2UR UR5, R3 ;  /* 0x00000000030572ca */ /* 0x004fe400000e0000 */
[----:B---3--:R-:W-:Y:S02]  /*15e0*/  R2UR UR4, R2 ;  /* 0x00000000020472ca */ /* 0x008fe400000e0000 */
[----:B------:R-:W-:-:S09]  /*15f0*/  PRMT R2, RZ, 0x7610, R2 ;  /* 0x00007610ff027816 */ /* 0x000fd20000000002 */
[----:B------:R-:W-:-:S04]  /*1600*/  UIADD3 UR5, UPT, UPT, -UR5, URZ, URZ ;  /* 0x000000ff05057290 */ /* 0x000fc8000fffe1ff */
[----:B------:R-:W-:Y:S02]  /*1610*/  UIMAD UR57, UR57, UR5, UR46 ;  /* 0x00000005393972a4 */ /* 0x000fe4000f8e022e */
[----:B------:R-:W-:-:S04]  /*1620*/  UIADD3 UR4, UPT, UPT, -UR4, URZ, URZ ;  /* 0x000000ff04047290 */ /* 0x000fc8000fffe1ff */
[----:B------:R-:W-:Y:S01]  /*1630*/  UIMAD UR60, UR60, UR4, UR45 ;  /* 0x000000043c3c72a4 */ /* 0x000fe2000f8e022d */
[----:B-1----:R-:W-:Y:S11]  /*1640*/  BRA.U UP5, `(.L_x_18) ;  /* 0x0000000105407547 */ /* 0x002ff6000b800000 */
[----:B------:R-:W-:Y:S02]  /*1650*/  UISETP.NE.AND UP0, UPT, UR60, URZ, UPT ;  /* 0x000000ff3c00728c */ /* 0x000fe4000bf05270 */
[----:B------:R-:W-:Y:S02]  /*1660*/  UISETP.NE.AND UP2, UPT, UR57, 0x1, UPT ;  /* 0x000000013900788c */ /* 0x000fe4000bf45270 */
[----:B------:R-:W-:-:S04]  /*1670*/  UISETP.EQ.OR UP0, UPT, UR57, URZ, !UP0 ;  /* 0x000000ff3900728c */ /* 0x000fc8000c702670 */
[----:B------:R-:W-:Y:S02]  /*1680*/  USEL UR7, URZ, 0x1, !UP0 ;  /* 0x00000001ff077887 */ /* 0x000fe4000c000000 */
[----:B------:R-:W-:-:S04]  /*1690*/  UISETP.NE.AND UP0, UPT, UR60, URZ, UPT ;  /* 0x000000ff3c00728c */ /* 0x000fc8000bf05270 */
[----:B------:R-:W-:-:S04]  /*16a0*/  USEL UR4, URZ, 0x2, UP0 ;  /* 0x00000002ff047887 */ /* 0x000fc80008000000 */
[----:B------:R-:W-:Y:S02]  /*16b0*/  USEL UR6, UR4, 0x2, UP2 ;  /* 0x0000000204067887 */ /* 0x000fe40009000000 */
[----:B------:R-:W-:Y:S02]  /*16c0*/  USEL UR4, URZ, 0x4, UP0 ;  /* 0x00000004ff047887 */ /* 0x000fe40008000000 */
[----:B------:R-:W-:-:S04]  /*16d0*/  UISETP.NE.AND UP2, UPT, UR57, 0x2, UPT ;  /* 0x000000023900788c */ /* 0x000fc8000bf45270 */
[----:B------:R-:W-:Y:S02]  /*16e0*/  USEL UR5, UR4, 0x4, UP2 ;  /* 0x0000000404057887 */ /* 0x000fe40009000000 */
[----:B------:R-:W-:Y:S02]  /*16f0*/  USEL UR4, URZ, 0x8, UP0 ;  /* 0x00000008ff047887 */ /* 0x000fe40008000000 */
[----:B------:R-:W-:Y:S02]  /*1700*/  UISETP.NE.AND UP0, UPT, UR57, 0x3, UPT ;  /* 0x000000033900788c */ /* 0x000fe4000bf05270 */
[----:B------:R-:W-:Y:S02]  /*1710*/  UIADD3 UR5, UPT, UPT, UR5, UR6, UR7 ;  /* 0x0000000605057290 */ /* 0x000fe4000fffe007 */
[----:B------:R-:W-:-:S04]  /*1720*/  USEL UR4, UR4, 0x8, UP0 ;  /* 0x0000000804047887 */ /* 0x000fc80008000000 */
[----:B------:R-:W-:-:S06]  /*1730*/  UIADD3 UR4, UPT, UPT, UR5, UR4, URZ ;  /* 0x0000000405047290 */ /* 0x000fcc000fffe0ff */
[----:B------:R-:W-:-:S07]  /*1740*/  MOV R2, UR4 ;  /* 0x0000000400027c02 */ /* 0x000fce0008000f00 */
.L_x_18:
[----:B------:R-:W1:Y:S01]  /*1750*/  S2UR UR36, SR_CTAID.Z ;  /* 0x00000000002479c3 */ /* 0x000e620000002700 */
[----:B------:R-:W-:-:S09]  /*1760*/  UISETP.GE.AND UP0, UPT, UR19, 0x1, UPT ;  /* 0x000000011300788c */ /* 0x000fd2000bf06270 */
[----:B------:R-:W-:Y:S05]  /*1770*/  BRA.U !UP0, `(.L_x_19) ;  /* 0x0000000108d07547 */ /* 0x000fea000b800000 */
[----:B------:R-:W2:Y:S01]  /*1780*/  LDCU UR20, c[0x0][0xb0c] ;  /* 0x00016180ff1477ac */ /* 0x000ea20008000800 */
[----:B------:R-:W3:Y:S01]  /*1790*/  LDCU.128 UR12, c[0x0][0xb10] ;  /* 0x00016200ff0c77ac */ /* 0x000ee20008000c00 */
[----:B------:R-:W4:Y:S01]  /*17a0*/  LDCU UR6, c[0x0][0x370] ;  /* 0x00006e00ff0677ac */ /* 0x000f220008000800 */
[----:B------:R-:W1:Y:S01]  /*17b0*/  LDCU UR7, c[0x0][0x374] ;  /* 0x00006e80ff0777ac */ /* 0x000e620008000800 */
[----:B------:R-:W1:Y:S01]  /*17c0*/  LDCU UR21, c[0x0][0xb20] ;  /* 0x00016400ff1577ac */ /* 0x000e620008000800 */
[----:B--2---:R-:W-:Y:S02]  /*17d0*/  UISETP.NE.AND UP0, UPT, UR20, 0x1, UPT ;  /* 0x000000011400788c */ /* 0x004fe4000bf05270 */
[----:B---3--:R-:W-:Y:S01]  /*17e0*/  UIMAD.WIDE.U32 UR4, UR46, UR12, URZ ;  /* 0x0000000c2e0472a5 */ /* 0x008fe2000f8e00ff */
[----:B------:R-:W2:Y:S01]  /*17f0*/  LDCU.64 UR8, c[0x0][0xb28] ;  /* 0x00016500ff0877ac */ /* 0x000ea20008000a00 */
[----:B----4-:R-:W-:Y:S02]  /*1800*/  UIMAD.WIDE.U32 UR10, UR6, UR12, URZ ;  /* 0x0000000c060a72a5 */ /* 0x010fe4000f8e00ff */
[----:B------:R-:W-:-:S02]  /*1810*/  USHF.R.U32.HI UR5, URZ, UR13, UR5 ;  /* 0x0000000dff057299 */ /* 0x000fc40008011605 */
[----:B------:R-:W-:Y:S02]  /*1820*/  UISETP.NE.AND UP2, UPT, UR19, 0x1, UPT ;  /* 0x000000011300788c */ /* 0x000fe4000bf45270 */
[----:B------:R-:W-:Y:S01]  /*1830*/  USEL UR5, UR46, UR5, !UP0 ;  /* 0x000000052e057287 */ /* 0x000fe2000c000000 */
[----:B------:R-:W-:Y:S01]  /*1840*/  UMOV UR10, UR11 ;  /* 0x0000000b000a7c82 */ /* 0x000fe20008000000 */
[----:B------:R-:W-:Y:S02]  /*1850*/  UIMAD.WIDE.U32 UR16, UR45, UR15, URZ ;  /* 0x0000000f2d1072a5 */ /* 0x000fe4000f8e00ff */
[----:B------:R-:W-:Y:S02]  /*1860*/  @UP0 USHF.R.U32.HI UR6, URZ, UR13, UR10 ;  /* 0x0000000dff060299 */ /* 0x000fe4000801160a */
[----:B------:R-:W-:Y:S02]  /*1870*/  UISETP.NE.AND UP0, UPT, UR14, 0x1, UPT ;  /* 0x000000010e00788c */ /* 0x000fe4000bf05270 */
[----:B-1----:R-:W-:-:S02]  /*1880*/  UIMAD.WIDE.U32 UR10, UR7, UR15, URZ ;  /* 0x0000000f070a72a5 */ /* 0x002fc4000f8e00ff */
[----:B--2---:R-:W-:Y:S01]  /*1890*/  UIMAD.WIDE.U32 UR12, UR6, UR8, URZ ;  /* 0x00000008060c72a5 */ /* 0x004fe2000f8e00ff */
[----:B------:R-:W-:Y:S02]  /*18a0*/  UMOV UR4, UR17 ;  /* 0x0000001100047c82 */ /* 0x000fe40008000000 */
[----:B------:R-:W-:Y:S02]  /*18b0*/  USHF.R.U32.HI UR4, URZ, UR21, UR4 ;  /* 0x00000015ff047299 */ /* 0x000fe40008011604 */
[----:B------:R-:W-:Y:S02]  /*18c0*/  UMOV UR10, UR11 ;  /* 0x0000000b000a7c82 */ /* 0x000fe40008000000 */
[----:B------:R-:W-:Y:S01]  /*18d0*/  UMOV UR12, UR13 ;  /* 0x0000000d000c7c82 */ /* 0x000fe20008000000 */
[----:B------:R-:W-:Y:S02]  /*18e0*/  @UP0 USHF.R.U32.HI UR7, URZ, UR21, UR10 ;  /* 0x00000015ff070299 */ /* 0x000fe4000801160a */
[----:B------:R-:W-:-:S02]  /*18f0*/  USEL UR4, UR45, UR4, !UP0 ;  /* 0x000000042d047287 */ /* 0x000fc4000c000000 */
[----:B------:R-:W-:Y:S02]  /*1900*/  UIMAD.WIDE.U32 UR10, UR7, UR8, URZ ;  /* 0x00000008070a72a5 */ /* 0x000fe4000f8e00ff */
[----:B------:R-:W-:Y:S02]  /*1910*/  @UP2 USHF.R.U32.HI UR6, URZ, UR9, UR12 ;  /* 0x00000009ff062299 */ /* 0x000fe4000801160c */
[----:B------:R-:W-:-:S03]  /*1920*/  UIMAD.WIDE.U32 UR12, UR4, UR8, URZ ;  /* 0x00000008040c72a5 */ /* 0x000fc6000f8e00ff */
[----:B------:R-:W-:Y:S02]  /*1930*/  UMOV UR10, UR11 ;  /* 0x0000000b000a7c82 */ /* 0x000fe40008000000 */
[----:B------:R-:W-:Y:S02]  /*1940*/  @UP2 USHF.R.U32.HI UR7, URZ, UR9, UR10 ;  /* 0x00000009ff072299 */ /* 0x000fe4000801160a */
[----:B------:R-:W-:Y:S02]  /*1950*/  UIMAD UR10, UR6, UR19, URZ ;  /* 0x00000013060a72a4 */ /* 0x000fe4000f8e02ff */
[----:B------:R-:W-:-:S04]  /*1960*/  UIMAD UR7, UR7, UR19, URZ ;  /* 0x00000013070772a4 */ /* 0x000fc8000f8e02ff */
[----:B------:R-:W-:-:S03]  /*1970*/  UISETP.GE.AND UP0, UPT, UR4, UR7, UPT ;  /* 0x000000070400728c */ /* 0x000fc6000bf06270 */
[----:B------:R-:W-:Y:S01]  /*1980*/  UMOV UR7, UR13 ;  /* 0x0000000d00077c82 */ /* 0x000fe20008000000 */
[----:B------:R-:W-:Y:S02]  /*1990*/  UISETP.GE.OR UP0, UPT, UR5, UR10, UP0 ;  /* 0x0000000a0500728c */ /* 0x000fe40008706670 */
[----:B------:R-:W-:Y:S02]  /*19a0*/  UIMAD.WIDE.U32 UR10, UR5, UR8, URZ ;  /* 0x00000008050a72a5 */ /* 0x000fe4000f8e00ff */
[----:B------:R-:W-:Y:S02]  /*19b0*/  USHF.R.U32.HI UR7, URZ, UR9, UR7 ;  /* 0x00000009ff077299 */ /* 0x000fe40008011607 */
[----:B------:R-:W-:Y:S02]  /*19c0*/  UIADD3 UR10, UPT, UPT, -UR4, URZ, URZ ;  /* 0x000000ff040a7290 */ /* 0x000fe4000fffe1ff */
[----:B------:R-:W-:Y:S02]  /*19d0*/  USEL UR7, UR4, UR7, !UP2 ;  /* 0x0000000704077287 */ /* 0x000fe4000d000000 */
[----:B------:R-:W-:Y:S01]  /*19e0*/  UIMAD UR10, UR14, UR10, UR45 ;  /* 0x0000000a0e0a72a4 */ /* 0x000fe2000f8e022d */
[----:B------:R-:W-:Y:S01]  /*19f0*/  @!UP0 UMOV UR8, UR11 ;  /* 0x0000000b00088c82 */ /* 0x000fe20008000000 */
[----:B------:R-:W-:-:S02]  /*1a00*/  UIADD3 UR11, UPT, UPT, -UR5, URZ, URZ ;  /* 0x000000ff050b7290 */ /* 0x000fc4000fffe1ff */
[----:B------:R-:W-:Y:S02]  /*1a10*/  @!UP0 USHF.R.U32.HI UR8, URZ, UR9, UR8 ;  /* 0x00000009ff088299 */ /* 0x000fe40008011608 */
[----:B------:R-:W-:Y:S02]  /*1a20*/  UIADD3 UR9, UPT, UPT, -UR7, URZ, URZ ;  /* 0x000000ff07097290 */ /* 0x000fe4000fffe1ff */
[----:B------:R-:W-:Y:S02]  /*1a30*/  @!UP0 USEL UR8, UR5, UR8, !UP2 ;  /* 0x0000000805088287 */ /* 0x000fe4000d000000 */
[----:B------:R-:W-:Y:S02]  /*1a40*/  UIMAD UR9, UR19, UR9, UR4 ;  /* 0x00000009130972a4 */ /* 0x000fe4000f8e0204 */
[----:B------:R-:W-:Y:S02]  /*1a50*/  @!UP0 UIADD3 UR7, UPT, UPT, UR7, -UR8, URZ ;  /* 0x8000000807078290 */ /* 0x000fe4000fffe0ff */
[----:B------:R-:W-:-:S02]  /*1a60*/  @!UP0 UIMAD UR6, UR9, UR6, UR8 ;  /* 0x00000006090682a4 */ /* 0x000fc4000f8e0208 */
[----:B------:R-:W-:Y:S02]  /*1a70*/  @!UP0 UIMAD UR4, UR7, UR19, UR5 ;  /* 0x00000013070482a4 */ /* 0x000fe4000f8e0205 */
[----:B------:R-:W-:Y:S02]  /*1a80*/  UIMAD UR46, UR20, UR11, UR46 ;  /* 0x0000000b142e72a4 */ /* 0x000fe4000f8e022e */
[----:B------:R-:W-:Y:S01]  /*1a90*/  UIMAD UR45, UR4, UR14, UR10 ;  /* 0x0000000e042d72a4 */ /* 0x000fe2000f8e020a */
[----:B------:R-:W-:Y:S02]  /*1aa0*/  @!UP0 UMOV UR5, UR6 ;  /* 0x0000000600058c82 */ /* 0x000fe40008000000 */
[----:B------:R-:W-:-:S12]  /*1ab0*/  UIMAD UR46, UR5, UR20, UR46 ;  /* 0x00000014052e72a4 */ /* 0x000fd8000f8e022e */
.L_x_19:
[----:B------:R-:W-:-:S09]  /*1ac0*/  UISETP.NE.AND UP0, UPT, UR22, 0x1, UPT ;  /* 0x000000011600788c */ /* 0x000fd2000bf05270 */
[----:B------:R-:W-:Y:S05]  /*1ad0*/  BRA.U UP0, `(.L_x_20) ;  /* 0x0000000100407547 */ /* 0x000fea000b800000 */
[----:B------:R-:W2:Y:S01]  /*1ae0*/  LDCU.128 UR8, c[0x0][0xb10] ;  /* 0x00016200ff0877ac */ /* 0x000ea20008000c00 */
[----:B------:R-:W3:Y:S01]  /*1af0*/  LDCU UR12, c[0x0][0xb0c] ;  /* 0x00016180ff0c77ac */ /* 0x000ee20008000800 */
[----:B------:R-:W4:Y:S01]  /*1b00*/  LDCU UR13, c[0x0][0xb20] ;  /* 0x00016400ff0d77ac */ /* 0x000f220008000800 */
[----:B--2---:R-:W-:Y:S02]  /*1b10*/  UIMAD.WIDE.U32 UR4, UR46, UR8, URZ ;  /* 0x000000082e0472a5 */ /* 0x004fe4000f8e00ff */
[----:B------:R-:W-:Y:S02]  /*1b20*/  UIMAD.WIDE.U32 UR6, UR45, UR11, URZ ;  /* 0x0000000b2d0672a5 */ /* 0x000fe4000f8e00ff */
[----:B---3--:R-:W-:Y:S02]  /*1b30*/  UISETP.NE.AND UP0, UPT, UR12, 0x1, UPT ;  /* 0x000000010c00788c */ /* 0x008fe4000bf05270 */
[----:B------:R-:W-:-:S03]  /*1b40*/  USHF.R.U32.HI UR5, URZ, UR9, UR5 ;  /* 0x00000009ff057299 */ /* 0x000fc60008011605 */
[----:B------:R-:W-:Y:S01]  /*1b50*/  UMOV UR4, UR7 ;  /* 0x0000000700047c82 */ /* 0x000fe20008000000 */
[----:B------:R-:W-:Y:S02]  /*1b60*/  USEL UR5, UR46, UR5, !UP0 ;  /* 0x000000052e057287 */ /* 0x000fe4000c000000 */
[----:B------:R-:W-:Y:S02]  /*1b70*/  UISETP.NE.AND UP0, UPT, UR10, 0x1, UPT ;  /* 0x000000010a00788c */ /* 0x000fe4000bf05270 */
[----:B----4-:R-:W-:-:S04]  /*1b80*/  USHF.R.U32.HI UR4, URZ, UR13, UR4 ;  /* 0x0000000dff047299 */ /* 0x010fc80008011604 */
[----:B------:R-:W-:-:S04]  /*1b90*/  USEL UR4, UR45, UR4, !UP0 ;  /* 0x000000042d047287 */ /* 0x000fc8000c000000 */
[----:B------:R-:W-:Y:S02]  /*1ba0*/  UIADD3 UR6, UPT, UPT, UR5, -UR4, URZ ;  /* 0x8000000405067290 */ /* 0x000fe4000fffe0ff */
[----:B------:R-:W-:Y:S02]  /*1bb0*/  UIADD3 UR4, UPT, UPT, -UR5, UR4, URZ ;  /* 0x0000000405047290 */ /* 0x000fe4000fffe1ff */
[----:B------:R-:W-:Y:S02]  /*1bc0*/  UIMAD UR45, UR6, UR10, UR45 ;  /* 0x0000000a062d72a4 */ /* 0x000fe4000f8e022d */
[----:B------:R-:W-:-:S12]  /*1bd0*/  UIMAD UR46, UR4, UR12, UR46 ;  /* 0x0000000c042e72a4 */ /* 0x000fd8000f8e022e */
.L_x_20:
[----:B------:R-:W-:Y:S01]  /*1be0*/  UISETP.NE.AND UP0, UPT, UR18, 0x2, UPT ;  /* 0x000000021200788c */ /* 0x000fe2000bf05270 */
[----:B------:R-:W-:Y:S09]  /*1bf0*/  BRA.U !UP6, `(.L_x_21) ;  /* 0x000000010e0c7547 */ /* 0x000ff2000b800000 */
[----:B------:R-:W-:Y:S01]  /*1c00*/  UCGABAR_WAIT ;  /* 0x0000000000007dc7 */ /* 0x000fe20008000000 */
[----:B------:R-:W-:Y:S01]  /*1c10*/  CCTL.IVALL ;  /* 0x00000000ff00798f */ /* 0x000fe20002000000 */
[----:B------:R-:W-:Y:S05]  /*1c20*/  BRA `(.L_x_22) ;  /* 0x0000000000047947 */ /* 0x000fea0003800000 */
.L_x_21:
[----:B------:R-:W-:Y:S06]  /*1c30*/  BAR.SYNC.DEFER_BLOCKING 0x0 ;  /* 0x0000000000007b1d */ /* 0x000fec0000010000 */
.L_x_22:
[----:B------:R-:W-:Y:S05]  /*1c40*/  BRA.U UP0, `(.L_x_23) ;  /* 0x0000002d00c87547 */ /* 0x000fea000b800000 */
[----:B------:R-:W2:Y:S01]  /*1c50*/  LDCU UR6, c[0x0][0x38c] ;  /* 0x00007180ff0677ac */ /* 0x000ea20008000800 */
[----:B------:R-:W-:Y:S01]  /*1c60*/  PLOP3.LUT P1, PT, PT, PT, UP3, 0x80, 0x8 ;  /* 0x000000000008781c */ /* 0x000fe20003f2f038 */
[----:B------:R-:W-:Y:S01]  /*1c70*/  IMAD.MOV.U32 R12, RZ, RZ, 0x1 ;  /* 0x00000001ff0c7424 */ /* 0x000fe200078e00ff */
[----:B------:R-:W-:Y:S01]  /*1c80*/  ISETP.EQ.OR P2, PT, R0, RZ, P3 ;  /* 0x000000ff0000720c */ /* 0x000fe20001f42670 */
[----:B------:R-:W-:Y:S01]  /*1c90*/  UISETP.NE.AND UP1, UPT, UR18, URZ, UPT ;  /* 0x000000ff1200728c */ /* 0x000fe2000bf25270 */
[----:B------:R-:W-:Y:S01]  /*1ca0*/  PLOP3.LUT P1, PT, P1, PT, PT, 0x8, 0x80 ;  /* 0x000000000080781c */ /* 0x000fe20000f2e170 */
[----:B------:R-:W-:Y:S01]  /*1cb0*/  USEL UR25, URZ, 0x1, UP4 ;  /* 0x00000001ff197887 */ /* 0x000fe2000a000000 */
[----:B------:R-:W-:Y:S01]  /*1cc0*/  CS2R R10, SRZ ;  /* 0x00000000000a7805 */ /* 0x000fe2000001ff00 */
[----:B------:R-:W-:Y:S01]  /*1cd0*/  IMAD.MOV.U32 R9, RZ, RZ, RZ ;  /* 0x000000ffff097224 */ /* 0x000fe200078e00ff */
[----:B------:R-:W3:Y:S01]  /*1ce0*/  LDCU UR39, c[0x0][0x370] ;  /* 0x00006e00ff2777ac */ /* 0x000ee20008000800 */
[----:B------:R-:W-:Y:S01]  /*1cf0*/  IMAD.MOV.U32 R8, RZ, RZ, 0x1 ;  /* 0x00000001ff087424 */ /* 0x000fe200078e00ff */
[----:B------:R-:W4:Y:S01]  /*1d00*/  LDCU.64 UR28, c[0x0][0x348] ;  /* 0x00006900ff1c77ac */ /* 0x000f220008000a00 */
[----:B------:R-:W-:-:S02]  /*1d10*/  USHF.R.U32.HI UR44, URZ, 0x5, UR24 ;  /* 0x00000005ff2c7899 */ /* 0x000fc40008011618 */
[----:B--2---:R-:W-:Y:S02]  /*1d20*/  UIADD3 UR5, UPT, UPT, UR6, 0x1f, URZ ;  /* 0x0000001f06057890 */ /* 0x004fe4000fffe0ff */
[----:B------:R-:W-:Y:S02]  /*1d30*/  UIADD3 UR47, UPT, UPT, UR6, 0x3e, URZ ;  /* 0x0000003e062f7890 */ /* 0x000fe4000fffe0ff */
[----:B------:R-:W-:Y:S01]  /*1d40*/  USHF.R.S32.HI UR4, URZ, 0x1f, UR5 ;  /* 0x0000001fff047899 */ /* 0x000fe20008011405 */
[----:B------:R-:W2:Y:S03]  /*1d50*/  LDCU UR38, c[0x0][0x374] ;  /* 0x00006e80ff2677ac */ /* 0x000ea60008000800 */
[----:B------:R-:W-:Y:S02]  /*1d60*/  ULEA.HI UR4, UR4, UR5, URZ, 0x5 ;  /* 0x0000000504047291 */ /* 0x000fe4000f8f28ff */
[----:B------:R-:W-:-:S02]  /*1d70*/  USEL UR25, UR25, 0x2, UP1 ;  /* 0x0000000219197887 */ /* 0x000fc40008800000 */
[----:B------:R-:W-:Y:S02]  /*1d80*/  USHF.R.S32.HI UR41, URZ, 0x5, UR4 ;  /* 0x00000005ff297899 */ /* 0x000fe40008011404 */
[----:B------:R-:W-:Y:S02]  /*1d90*/  UIADD3 UR4, UPT, UPT, UR6, -0x1, URZ ;  /* 0xffffffff06047890 */ /* 0x000fe4000fffe0ff */
[----:B------:R-:W-:Y:S02]  /*1da0*/  UISETP.LT.U32.AND UP0, UPT, UR41, 0x36, UPT ;  /* 0x000000362900788c */ /* 0x000fe4000bf01070 */
[----:B------:R-:W-:Y:S02]  /*1db0*/  UISETP.GE.U32.AND UP2, UPT, UR4, -0x3f, UPT ;  /* 0xffffffc10400788c */ /* 0x000fe4000bf46070 */
[----:B------:R-:W-:Y:S01]  /*1dc0*/  USEL UR40, UR41, 0x36, UP0 ;  /* 0x0000003629287887 */ /* 0x000fe20008000000 */
[----:B------:R-:W-:-:S03]  /*1dd0*/  UMOV UR5, URZ ;  /* 0x000000ff00057c82 */ /* 0x000fc60008000000 */
[----:B------:R-:W-:Y:S02]  /*1de0*/  UIADD3 UR21, UPT, UPT, UR40, -0x1, URZ ;  /* 0xffffffff28157890 */ /* 0x000fe4000fffe0ff */
[----:B------:R-:W-:-:S03]  /*1df0*/  UIADD3 UR43, UPT, UPT, UR41, -UR40, URZ ;  /* 0x80000028292b7290 */ /* 0x000fc6000fffe0ff */
[----:B------:R-:W-:-:S04]  /*1e00*/  @UP2 UIADD3 UR21, UPT, UPT, UR40, URZ, URZ ;  /* 0x000000ff28152290 */ /* 0x000fc8000fffe0ff */
[----:B--234-:R-:W-:-:S12]  /*1e10*/  UIADD3 UR21, UPT, UPT, UR21, 0x1, URZ ;  /* 0x0000000115157890 */ /* 0x01cfd8000fffe0ff */
.L_x_43:
[----:B------:R-:W-:Y:S01]  /*1e20*/  UISETP.NE.AND UP0, UPT, UR48, URZ, UPT ;  /* 0x000000ff3000728c */ /* 0x000fe2000bf05270 */
[----:B------:R-:W2:Y:S08]  /*1e30*/  S2UR UR48, SR_CgaCtaId ;  /* 0x00000000003079c3 */ /* 0x000eb00000008800 */
[----:B------:R-:W-:Y:S05]  /*1e40*/  BRA.U UP0, `(.L_x_24) ;  /* 0x0000000100347547 */ /* 0x000fea000b800000 */
[----:B------:R-:W3:Y:S01]  /*1e50*/  S2R R0, SR_CgaCtaId ;  /* 0x0000000000007919 */ /* 0x000ee20000008800 */
[----:B------:R-:W-:-:S04]  /*1e60*/  MOV R2, 0x400 ;  /* 0x0000040000027802 */ /* 0x000fc80000000f00 */
[----:B---3--:R-:W-:Y:S02]  /*1e70*/  LEA R0, R0, R2, 0x18 ;  /* 0x0000000200007211 */ /* 0x008fe400078ec0ff */
[----:B------:R-:W-:-:S03]  /*1e80*/  SHF.L.U32 R2, R8, 0x1f, RZ ;  /* 0x0000001f08027819 */ /* 0x000fc600000006ff */
[----:B------:R-:W-:-:S04]  /*1e90*/  IMAD R0, R9, 0x8, R0 ;  /* 0x0000000809007824 */ /* 0x000fc800078e0200 */
[----:B------:R-:W3:Y:S02]  /*1ea0*/  SYNCS.PHASECHK.TRANS64.TRYWAIT P0, [R0+URZ+0x3f0], R2 ;  /* 0x0003f002000075a7 */ /* 0x000ee400080011ff */
[----:B---3--:R-:W-:Y:S05]  /*1eb0*/  @!P0 BRA `(.L_x_25) ;  /* 0x0000006800c88947 */ /* 0x008fea0003800000 */
.L_x_153:
[----:B------:R-:W-:Y:S01]  /*1ec0*/  VIADD R9, R9, 0x1 ;  /* 0x0000000109097836 */ /* 0x000fe20000000000 */
[----:B------:R3:W-:Y:S04]  /*1ed0*/  SYNCS.ARRIVE.TRANS64.A1T0 RZ, [R0+URZ+0x3e0], RZ ;  /* 0x0003e0ff00ff79a7 */ /* 0x0007e800081000ff */
[----:B------:R-:W-:-:S04]  /*1ee0*/  ISETP.NE.AND P0, PT, R9, 0x2, PT ;  /* 0x000000020900780c */ /* 0x000fc80003f05270 */
[----:B------:R-:W-:Y:S02]  /*1ef0*/  SEL R9, R9, RZ, P0 ;  /* 0x000000ff09097207 */ /* 0x000fe40000000000 */
[----:B---3--:R-:W-:-:S04]  /*1f00*/  SEL R0, RZ, 0x1, P0 ;  /* 0x00000001ff007807 */ /* 0x008fc80000000000 */
[----:B------:R-:W-:-:S07]  /*1f10*/  LOP3.LUT R8, R8, R0, RZ, 0x3c, !PT ;  /* 0x0000000008087212 */ /* 0x000fce00078e3cff */
.L_x_24:
[----:B------:R-:W-:Y:S01]  /*1f20*/  UMOV UR6, 0x400 ;  /* 0x0000040000067882 */ /* 0x000fe20000000000 */
[----:B------:R-:W-:Y:S01]  /*1f30*/  SHF.L.U32 R0, R12, 0x1f, RZ ;  /* 0x0000001f0c007819 */ /* 0x000fe200000006ff */
[----:B--2---:R-:W-:Y:S02]  /*1f40*/  ULEA UR6, UR48, UR6, 0x18 ;  /* 0x0000000630067291 */ /* 0x004fe4000f8ec0ff */
[----:B------:R-:W-:Y:S02]  /*1f50*/  UISETP.GE.U32.AND UP0, UPT, UR47, 0x3f, UPT ;  /* 0x0000003f2f00788c */ /* 0x000fe4000bf06070 */
[----:B------:R-:W-:Y:S02]  /*1f60*/  ULEA UR4, UR5, UR6, 0x3 ;  /* 0x0000000605047291 */ /* 0x000fe4000f8e18ff */
[----:B------:R-:W-:Y:S02]  /*1f70*/  USHF.L.U32 UR35, UR46, 0x6, URZ ;  /* 0x000000062e237899 */ /* 0x000fe400080006ff */
[----:B------:R-:W-:Y:S01]  /*1f80*/  ULEA UR11, UR45, UR44, 0x6 ;  /* 0x0000002c2d0b7291 */ /* 0x000fe2000f8e30ff */
[----:B------:R-:W-:-:S04]  /*1f90*/  UMOV UR13, URZ ;  /* 0x000000ff000d7c82 */ /* 0x000fc80008000000 */
[----:B------:R2:W3:Y:S01]  /*1fa0*/  SYNCS.PHASECHK.TRANS64.TRYWAIT P0, [UR4+0x1b0], R0 ;  /* 0x0001b000ff0075a7 */ /* 0x0004e20008001104 */
[----:B------:R-:W-:Y:S06]  /*1fb0*/  BRA.U !UP0, `(.L_x_26) ;  /* 0x0000000108bc7547 */ /* 0x000fec000b800000 */
[----:B------:R-:W-:Y:S01]  /*1fc0*/  UMOV UR7, URZ ;  /* 0x000000ff00077c82 */ /* 0x000fe20008000000 */
[----:B------:R-:W-:-:S05]  /*1fd0*/  UMOV UR4, UR5 ;  /* 0x0000000500047c82 */ /* 0x000fca0008000000 */
.L_x_32:
[----:B------:R-:W-:Y:S01]  /*1fe0*/  ULEA UR33, UR4, UR6, 0x3 ;  /* 0x0000000604217291 */ /* 0x000fe2000f8e18ff */
[----:B---3--:R-:W-:Y:S01]  /*1ff0*/  @!P3 MOV R2, 0x1000 ;  /* 0x000010000002b802 */ /* 0x008fe20000000f00 */
[----:B-1-34-:R-:W-:Y:S10]  /*2000*/  @P0 BRA `(.L_x_27) ;  /* 0x00000000000c0947 */ /* 0x01aff40003800000 */
[----:B------:R-:W-:-:S04]  /*2010*/  SHF.L.U32 R3, R12, 0x1f, RZ ;  /* 0x0000001f0c037819 */ /* 0x000fc800000006ff */
[----:B------:R-:W3:Y:S02]  /*2020*/  SYNCS.PHASECHK.TRANS64.TRYWAIT P0, [UR33+0x1b0], R3 ;  /* 0x0001b003ff0075a7 */ /* 0x000ee40008001121 */
[----:B---3--:R-:W-:Y:S05]  /*2030*/  @!P0 BRA `(.L_x_28) ;  /* 0x00000068007c8947 */ /* 0x008fea0003800000 */
.L_x_27:
[----:B------:R3:W-:Y:S01]  /*2040*/  @!P3 SYNCS.ARRIVE.TRANS64 RZ, [UR33], R2 ;  /* 0x00000002ffffb9a7 */ /* 0x0007e20008000021 */
[----:B------:R-:W-:-:S04]  /*2050*/  ULOP3.LUT UR5, UR25, 0x2, URZ, 0xfc, !UPT ;  /* 0x0000000219057892 */ /* 0x000fc8000f8efcff */
[----:B------:R-:W-:-:S09]  /*2060*/  UISETP.NE.AND UP0, UPT, UR5, 0x2, UPT ;  /* 0x000000020500788c */ /* 0x000fd2000bf05270 */
[----:B------:R-:W-:Y:S05]  /*2070*/  BRA.U UP0, `(.L_x_29) ;  /* 0x0000000100047547 */ /* 0x000fea000b800000 */
[----:B-1----:R-:W-:Y:S05]  /*2080*/  BPT.TRAP 0x1 ;  /* 0x000000040000795c */ /* 0x002fea0000300000 */
.L_x_29:
[----:B------:R-:W-:Y:S04]  /*2090*/  BSSY.RECONVERGENT B0, `(.L_x_30) ;  /* 0x0000003000007945 */ /* 0x000fe80003800200 */
[----:B------:R-:W-:Y:S05]  /*20a0*/  @P2 BRA `(.L_x_31) ;  /* 0x0000000000042947 */ /* 0x000fea0003800000 */
[----:B-1----:R-:W-:Y:S05]  /*20b0*/  BPT.TRAP 0x1 ;  /* 0x000000040000795c */ /* 0x002fea0000300000 */
.L_x_31:
[----:B-1----:R-:W-:Y:S05]  /*20c0*/  BSYNC.RECONVERGENT B0 ;  /* 0x0000000000007941 */ /* 0x002fea0003800200 */
.L_x_30:
[----:B------:R-:W-:Y:S02]  /*20d0*/  UIADD3 UR5, UPT, UPT, UR4, 0x1, URZ ;  /* 0x0000000104057890 */ /* 0x000fe4000fffe0ff */
[----:B------:R-:W-:Y:S02]  /*20e0*/  USHF.L.U32 UR34, UR7, 0x5, URZ ;  /* 0x0000000507227899 */ /* 0x000fe400080006ff */
[----:B------:R-:W-:Y:S02]  /*20f0*/  UISETP.NE.AND UP0, UPT, UR5, 0x36, UPT ;  /* 0x000000360500788c */ /* 0x000fe4000bf05270 */
[----:B------:R-:W-:Y:S02]  /*2100*/  USHF.L.U32 UR32, UR4, 0xb, URZ ;  /* 0x0000000b04207899 */ /* 0x000fe400080006ff */
[----:B------:R-:W-:Y:S02]  /*2110*/  USEL UR9, URZ, 0x1, UP0 ;  /* 0x00000001ff097887 */ /* 0x000fe40008000000 */
[----:B------:R-:W-:-:S02]  /*2120*/  USEL UR5, UR5, URZ, UP0 ;  /* 0x000000ff05057287 */ /* 0x000fc40008000000 */
[----:B------:R-:W-:Y:S02]  /*2130*/  UIADD3 UR14, UP0, UPT, UR28, 0x180, URZ ;  /* 0x000001801c0e7890 */ /* 0x000fe4000ff1e0ff */
[----:B------:R-:W-:Y:S01]  /*2140*/  ULEA UR8, UR5, UR6, 0x3 ;  /* 0x0000000605087291 */ /* 0x000fe2000f8e18ff */
[----:B------:R-:W-:Y:S01]  /*2150*/  LOP3.LUT R12, R12, UR9, RZ, 0x3c, !PT ;  /* 0x000000090c0c7c12 */ /* 0x000fe2000f8e3cff */
[----:B------:R-:W-:Y:S02]  /*2160*/  UIADD3 UR7, UPT, UPT, UR7, 0x1, URZ ;  /* 0x0000000107077890 */ /* 0x000fe4000fffe0ff */
[----:B------:R-:W-:Y:S01]  /*2170*/  UIADD3 UR16, UP1, UPT, UR28, 0x80, URZ ;  /* 0x000000801c107890 */ /* 0x000fe2000ff3e0ff */
[----:B--2---:R-:W-:Y:S01]  /*2180*/  SHF.L.U32 R0, R12, 0x1f, RZ ;  /* 0x0000001f0c007819 */ /* 0x004fe200000006ff */
[----:B------:R-:W-:Y:S02]  /*2190*/  UIADD3.X UR15, UPT, UPT, URZ, UR29, URZ, UP0, !UPT ;  /* 0x0000001dff0f7290 */ /* 0x000fe400087fe4ff */
[----:B------:R-:W-:Y:S01]  /*21a0*/  UISETP.NE.AND UP0, UPT, UR7, UR21, UPT ;  /* 0x000000150700728c */ /* 0x000fe2000bf05270 */
[----:B------:R4:W1:Y:S01]  /*21b0*/  SYNCS.PHASECHK.TRANS64.TRYWAIT P0, [UR8+0x1b0], R0 ;  /* 0x0001b000ff0075a7 */ /* 0x0008620008001108 */
[----:B------:R-:W-:-:S02]  /*21c0*/  ULOP3.LUT UR8, UR32, UR24, URZ, 0xfc, !UPT ;  /* 0x0000001820087292 */ /* 0x000fc4000f8efcff */
[----:B------:R-:W-:Y:S02]  /*21d0*/  UIADD3.X UR17, UPT, UPT, URZ, UR29, URZ, UP1, !UPT ;  /* 0x0000001dff117290 */ /* 0x000fe40008ffe4ff */
[----:B------:R-:W-:Y:S02]  /*21e0*/  UIADD3 UR32, UPT, UPT, UR6, 0x2800, UR32 ;  /* 0x0000280006207890 */ /* 0x000fe4000fffe020 */
[----:B------:R-:W-:Y:S01]  /*21f0*/  UIADD3 UR8, UPT, UPT, UR6, 0x1d800, UR8 ;  /* 0x0001d80006087890 */ /* 0x000fe2000fffe008 */
[----:B------:R-:W-:Y:S01]  /*2200*/  UMOV UR18, 0x0 ;  /* 0x0000000000127882 */ /* 0x000fe20000000000 */
[----:B------:R-:W-:Y:S01]  /*2210*/  UMOV UR19, 0x10000000 ;  /* 0x1000000000137882 */ /* 0x000fe20000000000 */
[----:B------:R-:W-:Y:S01]  /*2220*/  UMOV UR4, 0xf0000 ;  /* 0x000f000000047882 */ /* 0x000fe20000000000 */
[----:B------:R-:W-:Y:S01]  /*2230*/  UMOV UR12, UR36 ;  /* 0x00000024000c7c82 */ /* 0x000fe20008000000 */
[----:B------:R-:W-:Y:S01]  /*2240*/  UMOV UR9, UR33 ;  /* 0x0000002100097c82 */ /* 0x000fe20008000000 */
[----:B------:R-:W-:Y:S01]  /*2250*/  UMOV UR10, UR34 ;  /* 0x00000022000a7c82 */ /* 0x000fe20008000000 */
[----:B------:R-:W-:Y:S01]  /*2260*/  UTMALDG.3D [UR32], [UR16], desc[UR18] ;  /* 0x00001220100075b4 */ /* 0x000fe20008011000 */
[----:B------:R-:W-:Y:S01]  /*2270*/  UMOV UR13, UR21 ;  /* 0x00000015000d7c82 */ /* 0x000fe20008000000 */
[----:B------:R2:W-:Y:S02]  /*2280*/  UTMALDG.3D.MULTICAST [UR8], [UR14], UR4, desc[UR18] ;  /* 0x000012080e0073b4 */ /* 0x0005e40008011804 */
[----:B--2---:R-:W-:Y:S01]  /*2290*/  UMOV UR4, UR5 ;  /* 0x0000000500047c82 */ /* 0x004fe20008000000 */
[----:B------:R-:W-:Y:S05]  /*22a0*/  BRA.U UP0, `(.L_x_32) ;  /* 0xfffffffd004c7547 */ /* 0x000fea000b83ffff */
.L_x_26:
[----:B------:R-:W-:Y:S01]  /*22b0*/  ULEA UR4, UR5, UR6, 0x3 ;  /* 0x0000000605047291 */ /* 0x000fe2000f8e18ff */
[----:B--2-4-:R-:W-:Y:S01]  /*22c0*/  SHF.L.U32 R0, R12, 0x1f, RZ ;  /* 0x0000001f0c007819 */ /* 0x014fe200000006ff */
[----:B------:R-:W-:Y:S01]  /*22d0*/  @!P1 SYNCS.ARRIVE.TRANS64.A1T0 RZ, [UR6+0x378], RZ ;  /* 0x000378ffffff99a7 */ /* 0x000fe20008100006 */
[----:B------:R-:W-:-:S06]  /*22e0*/  UISETP.GT.AND UP0, UPT, UR41, UR40, UPT ;  /* 0x000000282900728c */ /* 0x000fcc000bf04270 */
[----:B-1-3--:R1:W2:Y:S03]  /*22f0*/  SYNCS.PHASECHK.TRANS64.TRYWAIT P0, [UR4+0x1b0], R0 ;  /* 0x0001b000ff0075a7 */ /* 0x00a2a60008001104 */
[----:B------:R-:W-:Y:S05]  /*2300*/  BRA.U !UP0, `(.L_x_33) ;  /* 0x0000000108c07547 */ /* 0x000fea000b800000 */
[----:B------:R-:W-:Y:S01]  /*2310*/  UIADD3 UR26, UPT, UPT, UR43, UR13, URZ ;  /* 0x0000000d2b1a7290 */ /* 0x000fe2000fffe0ff */
[----:B------:R-:W-:-:S11]  /*2320*/  UMOV UR4, UR5 ;  /* 0x0000000500047c82 */ /* 0x000fd60008000000 */
.L_x_39:
[----:B------:R-:W-:Y:S01]  /*2330*/  ULEA UR17, UR4, UR6, 0x3 ;  /* 0x0000000604117291 */ /* 0x000fe2000f8e18ff */
[----:B--2---:R-:W-:Y:S01]  /*2340*/  @!P3 MOV R2, 0x1000 ;  /* 0x000010000002b802 */ /* 0x004fe20000000f00 */
[----:B--234-:R-:W-:Y:S10]  /*2350*/  @P0 BRA `(.L_x_34) ;  /* 0x00000000000c0947 */ /* 0x01cff40003800000 */
[----:B------:R-:W-:-:S04]  /*2360*/  SHF.L.U32 R3, R12, 0x1f, RZ ;  /* 0x0000001f0c037819 */ /* 0x000fc800000006ff */
[----:B------:R-:W2:Y:S02]  /*2370*/  SYNCS.PHASECHK.TRANS64.TRYWAIT P0, [UR17+0x1b0], R3 ;  /* 0x0001b003ff0075a7 */ /* 0x000ea40008001111 */
[----:B--2---:R-:W-:Y:S05]  /*2380*/  @!P0 BRA `(.L_x_35) ;  /* 0x0000006400c08947 */ /* 0x004fea0003800000 */
.L_x_34:
[----:B------:R2:W-:Y:S01]  /*2390*/  @!P3 SYNCS.ARRIVE.TRANS64 RZ, [UR17], R2 ;  /* 0x00000002ffffb9a7 */ /* 0x0005e20008000011 */
[----:B------:R-:W-:-:S04]  /*23a0*/  ULOP3.LUT UR5, UR25, 0x2, URZ, 0xfc, !UPT ;  /* 0x0000000219057892 */ /* 0x000fc8000f8efcff */
[----:B------:R-:W-:-:S09]  /*23b0*/  UISETP.NE.AND UP0, UPT, UR5, 0x2, UPT ;  /* 0x000000020500788c */ /* 0x000fd2000bf05270 */
[----:B------:R-:W-:Y:S05]  /*23c0*/  BRA.U UP0, `(.L_x_36) ;  /* 0x0000000100047547 */ /* 0x000fea000b800000 */
[----:B------:R-:W-:Y:S05]  /*23d0*/  BPT.TRAP 0x1 ;  /* 0x000000040000795c */ /* 0x000fea0000300000 */
.L_x_36:
[----:B------:R-:W-:Y:S04]  /*23e0*/  BSSY.RECONVERGENT B0, `(.L_x_37) ;  /* 0x0000003000007945 */ /* 0x000fe80003800200 */
[----:B------:R-:W-:Y:S05]  /*23f0*/  @P2 BRA `(.L_x_38) ;  /* 0x0000000000042947 */ /* 0x000fea0003800000 */
[----:B------:R-:W-:Y:S05]  /*2400*/  BPT.TRAP 0x1 ;  /* 0x000000040000795c */ /* 0x000fea0000300000 */
.L_x_38:
[----:B------:R-:W-:Y:S05]  /*2410*/  BSYNC.RECONVERGENT B0 ;  /* 0x0000000000007941 */ /* 0x000fea0003800200 */
.L_x_37:
[----:B------:R-:W-:Y:S02]  /*2420*/  UIADD3 UR5, UPT, UPT, UR4, 0x1, URZ ;  /* 0x0000000104057890 */ /* 0x000fe4000fffe0ff */
[----:B------:R-:W-:Y:S02]  /*2430*/  USHF.L.U32 UR18, UR13, 0x5, URZ ;  /* 0x000000050d127899 */ /* 0x000fe400080006ff */
[----:B------:R-:W-:Y:S02]  /*2440*/  UISETP.NE.AND UP0, UPT, UR5, 0x36, UPT ;  /* 0x000000360500788c */ /* 0x000fe4000bf05270 */
[----:B------:R-:W-:Y:S02]  /*2450*/  USHF.L.U32 UR16, UR4, 0xb, URZ ;  /* 0x0000000b04107899 */ /* 0x000fe400080006ff */
[----:B------:R-:W-:Y:S02]  /*2460*/  USEL UR8, URZ, 0x1, UP0 ;  /* 0x00000001ff087887 */ /* 0x000fe40008000000 */
[----:B------:R-:W-:-:S02]  /*2470*/  USEL UR5, UR5, URZ, UP0 ;  /* 0x000000ff05057287 */ /* 0x000fc40008000000 */
[----:B------:R-:W-:Y:S02]  /*2480*/  UIADD3 UR22, UP0, UPT, UR28, 0x180, URZ ;  /* 0x000001801c167890 */ /* 0x000fe4000ff1e0ff */
[----:B------:R-:W-:Y:S01]  /*2490*/  UIADD3 UR13, UPT, UPT, UR13, 0x1, URZ ;  /* 0x000000010d0d7890 */ /* 0x000fe2000fffe0ff */
[----:B------:R-:W-:Y:S01]  /*24a0*/  LOP3.LUT R12, R12, UR8, RZ, 0x3c, !PT ;  /* 0x000000080c0c7c12 */ /* 0x000fe2000f8e3cff */
[----:B------:R-:W-:Y:S02]  /*24b0*/  UIADD3 UR14, UP1, UPT, UR28, 0x80, URZ ;  /* 0x000000801c0e7890 */ /* 0x000fe4000ff3e0ff */
[----:B------:R-:W-:Y:S01]  /*24c0*/  UIADD3.X UR23, UPT, UPT, URZ, UR29, URZ, UP0, !UPT ;  /* 0x0000001dff177290 */ /* 0x000fe200087fe4ff */
[----:B-1----:R-:W-:Y:S01]  /*24d0*/  SHF.L.U32 R0, R12, 0x1f, RZ ;  /* 0x0000001f0c007819 */ /* 0x002fe200000006ff */
[----:B------:R-:W-:Y:S02]  /*24e0*/  ULOP3.LUT UR8, UR16, UR24, URZ, 0xfc, !UPT ;  /* 0x0000001810087292 */ /* 0x000fe4000f8efcff */
[----:B------:R-:W-:-:S02]  /*24f0*/  UISETP.NE.AND UP0, UPT, UR13, UR26, UPT ;  /* 0x0000001a0d00728c */ /* 0x000fc4000bf05270 */
[----:B------:R-:W-:Y:S02]  /*2500*/  ULEA UR7, UR5, UR6, 0x3 ;  /* 0x0000000605077291 */ /* 0x000fe4000f8e18ff */
[----:B------:R-:W-:Y:S02]  /*2510*/  UIADD3 UR16, UPT, UPT, UR6, 0x2800, UR16 ;  /* 0x0000280006107890 */ /* 0x000fe4000fffe010 */
[----:B------:R-:W-:Y:S02]  /*2520*/  UIADD3.X UR15, UPT, UPT, URZ, UR29, URZ, UP1, !UPT ;  /* 0x0000001dff0f7290 */ /* 0x000fe40008ffe4ff */
[----:B------:R-:W-:Y:S01]  /*2530*/  UIADD3 UR8, UPT, UPT, UR6, 0x1d800, UR8 ;  /* 0x0001d80006087890 */ /* 0x000fe2000fffe008 */
[----:B------:R-:W-:Y:S01]  /*2540*/  UMOV UR30, 0x0 ;  /* 0x00000000001e7882 */ /* 0x000fe20000000000 */
[----:B------:R-:W-:Y:S01]  /*2550*/  UMOV UR31, 0x10000000 ;  /* 0x10000000001f7882 */ /* 0x000fe20000000000 */
[----:B------:R-:W-:Y:S01]  /*2560*/  UMOV UR19, UR35 ;  /* 0x0000002300137c82 */ /* 0x000fe20008000000 */
[----:B------:R-:W-:Y:S01]  /*2570*/  UMOV UR20, UR36 ;  /* 0x0000002400147c82 */ /* 0x000fe20008000000 */
[----:B------:R3:W4:Y:S01]  /*2580*/  SYNCS.PHASECHK.TRANS64.TRYWAIT P0, [UR7+0x1b0], R0 ;  /* 0x0001b000ff0075a7 */ /* 0x0007220008001107 */
[----:B------:R-:W-:Y:S01]  /*2590*/  UMOV UR4, 0xf0000 ;  /* 0x000f000000047882 */ /* 0x000fe20000000000 */
[----:B------:R-:W-:Y:S01]  /*25a0*/  UMOV UR12, UR36 ;  /* 0x00000024000c7c82 */ /* 0x000fe20008000000 */
[----:B------:R-:W-:Y:S01]  /*25b0*/  UMOV UR9, UR17 ;  /* 0x0000001100097c82 */ /* 0x000fe20008000000 */
[----:B------:R-:W-:Y:S01]  /*25c0*/  UMOV UR10, UR18 ;  /* 0x00000012000a7c82 */ /* 0x000fe20008000000 */
[----:B------:R-:W-:Y:S01]  /*25d0*/  UTMALDG.3D [UR16], [UR14], desc[UR30] ;  /* 0x00001e100e0075b4 */ /* 0x000fe20008011000 */
[----:B------:R1:W-:Y:S02]  /*25e0*/  UTMALDG.3D.MULTICAST [UR8], [UR22], UR4, desc[UR30] ;  /* 0x00001e08160073b4 */ /* 0x0003e40008011804 */
[----:B-1----:R-:W-:Y:S01]  /*25f0*/  UMOV UR4, UR5 ;  /* 0x0000000500047c82 */ /* 0x002fe20008000000 */
[----:B------:R-:W-:Y:S05]  /*2600*/  BRA.U UP0, `(.L_x_39) ;  /* 0xfffffffd00487547 */ /* 0x000fea000b83ffff */
.L_x_33:
[C---:B------:R-:W-:Y:S01]  /*2610*/  LEA R3, R11.reuse, UR6, 0x3 ;  /* 0x000000060b037c11 */ /* 0x040fe2000f8e18ff */
[----:B------:R-:W-:Y:S01]  /*2620*/  NOP ;  /* 0x0000000000007918 */ /* 0x000fe20000000000 */
[----:B-1-3--:R-:W-:Y:S02]  /*2630*/  SHF.L.U32 R0, R10, 0x1f, RZ ;  /* 0x0000001f0a007819 */ /* 0x00afe400000006ff */
[----:B------:R-:W-:Y:S02]  /*2640*/  LEA R4, R11, UR6, 0x4 ;  /* 0x000000060b047c11 */ /* 0x000fe4000f8e20ff */
[----:B--2-4-:R-:W1:Y:S02]  /*2650*/  SYNCS.PHASECHK.TRANS64.TRYWAIT P0, [R3+URZ+0x380], R0 ;  /* 0x00038000030075a7 */ /* 0x014e6400080011ff */
[----:B-1----:R-:W-:Y:S05]  /*2660*/  @!P0 BRA `(.L_x_40) ;  /* 0x0000006400208947 */ /* 0x002fea0003800000 */
.L_x_156:
[----:B------:R-:W2:Y:S01]  /*2670*/  LDS.128 R4, [R4+0x410] ;  /* 0x0004100004047984 */ /* 0x000ea20000000c00 */
[----:B------:R-:W-:Y:S01]  /*2680*/  UISETP.GE.AND UP0, UPT, UR42, 0x1, UPT ;  /* 0x000000012a00788c */ /* 0x000fe2000bf06270 */
[----:B------:R-:W-:Y:S01]  /*2690*/  @!PT LDS RZ, [RZ] ;  /* 0x00000000fffff984 */ /* 0x000fe20000000800 */
[----:B------:R-:W-:Y:S01]  /*26a0*/  @!PT LDS RZ, [RZ] ;  /* 0x00000000fffff984 */ /* 0x000fe20000000800 */
[----:B------:R-:W-:Y:S01]  /*26b0*/  @!PT LDS RZ, [RZ] ;  /* 0x00000000fffff984 */ /* 0x000fe20000000800 */
[----:B------:R-:W-:Y:S01]  /*26c0*/  @!PT LDS RZ, [RZ] ;  /* 0x00000000fffff984 */ /* 0x000fe20000000800 */
[----:B------:R3:W-:Y:S06]  /*26d0*/  MEMBAR.ALL.CTA ;  /* 0x0000000000007992 */ /* 0x0007ec0000008000 */
[----:B---3--:R-:W3:Y:S01]  /*26e0*/  FENCE.VIEW.ASYNC.S ;  /* 0x00000000000073c6 */ /* 0x008ee20000000000 */
[----:B--2---:R-:W-:-:S13]  /*26f0*/  LOP3.LUT P0, RZ, R6, 0x1, RZ, 0xc0, !PT ;  /* 0x0000000106ff7812 */ /* 0x004fda000780c0ff */
[----:B---3--:R-:W-:Y:S01]  /*2700*/  VOTEU.ANY UP1, P0 ;  /* 0x0000000000ff7886 */ /* 0x008fe20000020100 */
[----:B------:R-:W-:-:S13]  /*2710*/  PLOP3.LUT P0, PT, PT, PT, UP1, 0x80, 0x8 ;  /* 0x000000000008781c */ /* 0x000fda0003f0f018 */
[----:B-1----:R-:W-:Y:S02]  /*2720*/  @P0 LOP3.LUT R0, R5, 0xffff, RZ, 0xc0, !PT ;  /* 0x0000ffff05000812 */ /* 0x002fe400078ec0ff */
[----:B------:R-:W-:Y:S02]  /*2730*/  @P0 MOV R2, R4 ;  /* 0x0000000400020202 */ /* 0x000fe40000000f00 */
[----:B------:R-:W-:Y:S01]  /*2740*/  @P0 R2UR UR7, R0 ;  /* 0x00000000000702ca */ /* 0x000fe200000e0000 */
[----:B------:R-:W-:Y:S01]  /*2750*/  VIADD R0, R3, 0x390 ;  /* 0x0000039003007836 */ /* 0x000fe20000000000 */
[----:B------:R-:W-:Y:S02]  /*2760*/  @P0 SHF.R.U32.HI R4, RZ, 0x10, R5 ;  /* 0x00000010ff040819 */ /* 0x000fe40000011605 */
[----:B------:R-:W-:Y:S02]  /*2770*/  @P0 R2UR UR8, R2 ;  /* 0x00000000020802ca */ /* 0x000fe400000e0000 */
[----:B------:R-:W-:-:S02]  /*2780*/  PRMT R0, RZ, 0x654, R0 ;  /* 0x00000654ff007816 */ /* 0x000fc40000000000 */
[----:B------:R-:W-:Y:S02]  /*2790*/  @P0 R2UR UR4, R4 ;  /* 0x00000000040402ca */ /* 0x000fe400000e0000 */
[----:B------:R1:W-:Y:S03]  /*27a0*/  SYNCS.ARRIVE.TRANS64.RED.A1T0 RZ, [R0+URZ], RZ ;  /* 0x000000ff00ff79a7 */ /* 0x0003e600081004ff */
[----:B------:R-:W-:-:S04]  /*27b0*/  @UP1 UMOV UR27, UR7 ;  /* 0x00000007001b1c82 */ /* 0x000fc80008000000 */
[----:B------:R-:W-:-:S04]  /*27c0*/  @UP1 UMOV UR37, UR8 ;  /* 0x0000000800251c82 */ /* 0x000fc80008000000 */
[----:B------:R-:W-:Y:S01]  /*27d0*/  @UP1 UMOV UR36, UR4 ;  /* 0x0000000400241c82 */ /* 0x000fe20008000000 */
[----:B------:R-:W-:Y:S05]  /*27e0*/  BRA.U !UP0, `(.L_x_41) ;  /* 0x0000000108d47547 */ /* 0x000fea000b800000 */
[----:B------:R-:W2:Y:S01]  /*27f0*/  LDCU.128 UR12, c[0x0][0xb10] ;  /* 0x00016200ff0c77ac */ /* 0x000ea20008000c00 */
[----:B------:R-:W3:Y:S01]  /*2800*/  LDCU UR26, c[0x0][0xb20] ;  /* 0x00016400ff1a77ac */ /* 0x000ee20008000800 */
[----:B------:R-:W4:Y:S01]  /*2810*/  LDCU UR20, c[0x0][0xb0c] ;  /* 0x00016180ff1477ac */ /* 0x000f220008000800 */
[----:B------:R-:W1:Y:S01]  /*2820*/  LDCU.64 UR10, c[0x0][0xb28] ;  /* 0x00016500ff0a77ac */ /* 0x000e620008000a00 */
[----:B------:R-:W-:Y:S02]  /*2830*/  UISETP.NE.AND UP3, UPT, UR42, 0x1, UPT ;  /* 0x000000012a00788c */ /* 0x000fe4000bf65270 */
[----:B--2---:R-:W-:Y:S02]  /*2840*/  UIMAD.WIDE.U32 UR16, UR38, UR15, URZ ;  /* 0x0000000f261072a5 */ /* 0x004fe4000f8e00ff */
[----:B------:R-:W-:Y:S02]  /*2850*/  UIMAD.WIDE.U32 UR8, UR39, UR12, URZ ;  /* 0x0000000c270872a5 */ /* 0x000fe4000f8e00ff */
[----:B------:R-:W-:-:S02]  /*2860*/  UISETP.NE.AND UP0, UPT, UR14, 0x1, UPT ;  /* 0x000000010e00788c */ /* 0x000fc4000bf05270 */
[----:B------:R-:W-:Y:S01]  /*2870*/  UIMAD.WIDE.U32 UR22, UR27, UR15, URZ ;  /* 0x0000000f1b1672a5 */ /* 0x000fe2000f8e00ff */
[----:B------:R-:W-:Y:S02]  /*2880*/  UMOV UR16, UR17 ;  /* 0x0000001100107c82 */ /* 0x000fe40008000000 */
[----:B------:R-:W-:Y:S01]  /*2890*/  UMOV UR8, UR9 ;  /* 0x0000000900087c82 */ /* 0x000fe20008000000 */
[----:B---3--:R-:W-:Y:S02]  /*28a0*/  USHF.R.U32.HI UR16, URZ, UR26, UR16 ;  /* 0x0000001aff107299 */ /* 0x008fe40008011610 */
[----:B----4-:R-:W-:Y:S02]  /*28b0*/  UISETP.NE.AND UP2, UPT, UR20, 0x1, UPT ;  /* 0x000000011400788c */ /* 0x010fe4000bf45270 */
[----:B------:R-:W-:Y:S02]  /*28c0*/  USHF.R.U32.HI UR8, URZ, UR13, UR8 ;  /* 0x0000000dff087299 */ /* 0x000fe40008011608 */
[----:B------:R-:W-:-:S02]  /*28d0*/  USEL UR7, UR38, UR16, !UP0 ;  /* 0x0000001026077287 */ /* 0x000fc4000c000000 */
[----:B------:R-:W-:Y:S02]  /*28e0*/  USEL UR8, UR39, UR8, !UP2 ;  /* 0x0000000827087287 */ /* 0x000fe4000d000000 */
[----:B-1----:R-:W-:Y:S01]  /*28f0*/  UIMAD.WIDE.U32 UR16, UR7, UR10, URZ ;  /* 0x0000000a071072a5 */ /* 0x002fe2000f8e00ff */
[----:B------:R-:W-:Y:S01]  /*2900*/  UMOV UR4, UR23 ;  /* 0x0000001700047c82 */ /* 0x000fe20008000000 */
[----:B------:R-:W-:Y:S02]  /*2910*/  UIMAD.WIDE.U32 UR18, UR37, UR12, URZ ;  /* 0x0000000c251272a5 */ /* 0x000fe4000f8e00ff */
[----:B------:R-:W-:-:S03]  /*2920*/  UIMAD.WIDE.U32 UR22, UR8, UR10, URZ ;  /* 0x0000000a081672a5 */ /* 0x000fc6000f8e00ff */
[----:B------:R-:W-:Y:S01]  /*2930*/  UMOV UR16, UR17 ;  /* 0x0000001100107c82 */ /* 0x000fe20008000000 */
[----:B------:R-:W-:Y:S02]  /*2940*/  USHF.R.U32.HI UR4, URZ, UR26, UR4 ;  /* 0x0000001aff047299 */ /* 0x000fe40008011604 */
[----:B------:R-:W-:Y:S01]  /*2950*/  @UP3 USHF.R.U32.HI UR7, URZ, UR11, UR16 ;  /* 0x0000000bff073299 */ /* 0x000fe20008011610 */
[----:B------:R-:W-:Y:S01]  /*2960*/  UMOV UR18, UR19 ;  /* 0x0000001300127c82 */ /* 0x000fe20008000000 */
[----:B------:R-:W-:Y:S01]  /*2970*/  UMOV UR22, UR23 ;  /* 0x0000001700167c82 */ /* 0x000fe20008000000 */
[----:B------:R-:W-:Y:S02]  /*2980*/  USHF.R.U32.HI UR13, URZ, UR13, UR18 ;  /* 0x0000000dff0d7299 */ /* 0x000fe40008011612 */
[----:B------:R-:W-:Y:S02]  /*2990*/  USEL UR4, UR27, UR4, !UP0 ;  /* 0x000000041b047287 */ /* 0x000fe4000c000000 */
[----:B------:R-:W-:-:S02]  /*29a0*/  @UP3 USHF.R.U32.HI UR8, URZ, UR11, UR22 ;  /* 0x0000000bff083299 */ /* 0x000fc40008011616 */
[----:B------:R-:W-:Y:S02]  /*29b0*/  UIMAD UR9, UR42, UR7, URZ ;  /* 0x000000072a0972a4 */ /* 0x000fe4000f8e02ff */
[----:B------:R-:W-:Y:S02]  /*29c0*/  USEL UR7, UR37, UR13, !UP2 ;  /* 0x0000000d25077287 */ /* 0x000fe4000d000000 */
[----:B------:R-:W-:Y:S02]  /*29d0*/  UIMAD UR12, UR42, UR8, URZ ;  /* 0x000000082a0c72a4 */ /* 0x000fe4000f8e02ff */
[----:B------:R-:W-:Y:S02]  /*29e0*/  UISETP.GE.AND UP0, UPT, UR4, UR9, UPT ;  /* 0x000000090400728c */ /* 0x000fe4000bf06270 */
[----:B------:R-:W-:Y:S02]  /*29f0*/  UIMAD.WIDE.U32 UR16, UR4, UR10, URZ ;  /* 0x0000000a041072a5 */ /* 0x000fe4000f8e00ff */
[----:B------:R-:W-:-:S02]  /*2a00*/  UISETP.GE.OR UP0, UPT, UR7, UR12, UP0 ;  /* 0x0000000c0700728c */ /* 0x000fc40008706670 */
[----:B------:R-:W-:Y:S02]  /*2a10*/  UIMAD.WIDE.U32 UR12, UR7, UR10, URZ ;  /* 0x0000000a070c72a5 */ /* 0x000fe4000f8e00ff */
[----:B------:R-:W-:Y:S01]  /*2a20*/  UIADD3 UR15, UPT, UPT, -UR4, URZ, URZ ;  /* 0x000000ff040f7290 */ /* 0x000fe2000fffe1ff */
[----:B------:R-:W-:Y:S01]  /*2a30*/  UMOV UR10, UR17 ;  /* 0x00000011000a7c82 */ /* 0x000fe20008000000 */
[----:B------:R-:W-:Y:S02]  /*2a40*/  UIADD3 UR12, UPT, UPT, -UR7, URZ, URZ ;  /* 0x000000ff070c7290 */ /* 0x000fe4000fffe1ff */
[----:B------:R-:W-:-:S03]  /*2a50*/  USHF.R.U32.HI UR10, URZ, UR11, UR10 ;  /* 0x0000000bff0a7299 */ /* 0x000fc6000801160a */
[----:B------:R-:W-:Y:S01]  /*2a60*/  @!UP0 UMOV UR9, UR13 ;  /* 0x0000000d00098c82 */ /* 0x000fe20008000000 */
[----:B------:R-:W-:Y:S02]  /*2a70*/  UIMAD UR15, UR14, UR15, UR27 ;  /* 0x0000000f0e0f72a4 */ /* 0x000fe4000f8e021b */
[----:B------:R-:W-:Y:S02]  /*2a80*/  USEL UR10, UR4, UR10, !UP3 ;  /* 0x0000000a040a7287 */ /* 0x000fe4000d800000 */
[----:B------:R-:W-:Y:S02]  /*2a90*/  @!UP0 USHF.R.U32.HI UR9, URZ, UR11, UR9 ;  /* 0x0000000bff098299 */ /* 0x000fe40008011609 */
[----:B------:R-:W-:Y:S02]  /*2aa0*/  UIADD3 UR11, UPT, UPT, -UR10, URZ, URZ ;  /* 0x000000ff0a0b7290 */ /* 0x000fe4000fffe1ff */
[----:B------:R-:W-:Y:S02]  /*2ab0*/  @!UP0 USEL UR9, UR7, UR9, !UP3 ;  /* 0x0000000907098287 */ /* 0x000fe4000d800000 */
[----:B------:R-:W-:-:S02]  /*2ac0*/  UIMAD UR11, UR42, UR11, UR4 ;  /* 0x0000000b2a0b72a4 */ /* 0x000fc4000f8e0204 */
[----:B------:R-:W-:Y:S02]  /*2ad0*/  @!UP0 UIADD3 UR10, UPT, UPT, UR10, -UR9, URZ ;  /* 0x800000090a0a8290 */ /* 0x000fe4000fffe0ff */
[----:B------:R-:W-:Y:S02]  /*2ae0*/  @!UP0 UIMAD UR9, UR11, UR8, UR9 ;  /* 0x000000080b0982a4 */ /* 0x000fe4000f8e0209 */
[----:B------:R-:W-:Y:S02]  /*2af0*/  @!UP0 UIMAD UR4, UR42, UR10, UR7 ;  /* 0x0000000a2a0482a4 */ /* 0x000fe4000f8e0207 */
[----:B------:R-:W-:Y:S02]  /*2b00*/  UIMAD UR8, UR20, UR12, UR37 ;  /* 0x0000000c140872a4 */ /* 0x000fe4000f8e0225 */
[----:B------:R-:W-:Y:S01]  /*2b10*/  UIMAD UR27, UR4, UR14, UR15 ;  /* 0x0000000e041b72a4 */ /* 0x000fe2000f8e020f */
[----:B------:R-:W-:Y:S02]  /*2b20*/  @!UP0 UMOV UR7, UR9 ;  /* 0x0000000900078c82 */ /* 0x000fe40008000000 */
[----:B------:R-:W-:-:S12]  /*2b30*/  UIMAD UR37, UR7, UR20, UR8 ;  /* 0x00000014072572a4 */ /* 0x000fd8000f8e0208 */
.L_x_41:
[----:B------:R-:W2:Y:S02]  /*2b40*/  LDCU UR4, c[0x0][0xb30] ;  /* 0x00016600ff0477ac */ /* 0x000ea40008000800 */
[----:B--2---:R-:W-:-:S09]  /*2b50*/  UISETP.NE.AND UP0, UPT, UR4, 0x1, UPT ;  /* 0x000000010400788c */ /* 0x004fd2000bf05270 */
[----:B------:R-:W-:Y:S05]  /*2b60*/  BRA.U UP0, `(.L_x_42) ;  /* 0x0000000100447547 */ /* 0x000fea000b800000 */
[----:B------:R-:W2:Y:S01]  /*2b70*/  LDCU.128 UR12, c[0x0][0xb10] ;  /* 0x00016200ff0c77ac */ /* 0x000ea20008000c00 */
[----:B------:R-:W3:Y:S01]  /*2b80*/  LDCU UR16, c[0x0][0xb0c] ;  /* 0x00016180ff1077ac */ /* 0x000ee20008000800 */
[----:B------:R-:W4:Y:S01]  /*2b90*/  LDCU UR17, c[0x0][0xb20] ;  /* 0x00016400ff1177ac */ /* 0x000f220008000800 */
[----:B--2---:R-:W-:Y:S02]  /*2ba0*/  UIMAD.WIDE.U32 UR10, UR37, UR12, URZ ;  /* 0x0000000c250a72a5 */ /* 0x004fe4000f8e00ff */
[----:B------:R-:W-:Y:S02]  /*2bb0*/  UIMAD.WIDE.U32 UR8, UR27, UR15, URZ ;  /* 0x0000000f1b0872a5 */ /* 0x000fe4000f8e00ff */
[----:B---3--:R-:W-:Y:S02]  /*2bc0*/  UISETP.NE.AND UP2, UPT, UR16, 0x1, UPT ;  /* 0x000000011000788c */ /* 0x008fe4000bf45270 */
[----:B------:R-:W-:Y:S01]  /*2bd0*/  UISETP.NE.AND UP0, UPT, UR14, 0x1, UPT ;  /* 0x000000010e00788c */ /* 0x000fe2000bf05270 */
[----:B------:R-:W-:-:S02]  /*2be0*/  UMOV UR7, UR11 ;  /* 0x0000000b00077c82 */ /* 0x000fc40008000000 */
[----:B------:R-:W-:Y:S01]  /*2bf0*/  UMOV UR4, UR9 ;  /* 0x0000000900047c82 */ /* 0x000fe20008000000 */
[----:B------:R-:W-:Y:S02]  /*2c00*/  USHF.R.U32.HI UR7, URZ, UR13, UR7 ;  /* 0x0000000dff077299 */ /* 0x000fe40008011607 */
[----:B----4-:R-:W-:Y:S02]  /*2c10*/  USHF.R.U32.HI UR4, URZ, UR17, UR4 ;  /* 0x00000011ff047299 */ /* 0x010fe40008011604 */
[----:B------:R-:W-:Y:S02]  /*2c20*/  USEL UR7, UR37, UR7, !UP2 ;  /* 0x0000000725077287 */ /* 0x000fe4000d000000 */
[----:B------:R-:W-:-:S04]  /*2c30*/  USEL UR4, UR27, UR4, !UP0 ;  /* 0x000000041b047287 */ /* 0x000fc8000c000000 */
[----:B------:R-:W-:Y:S02]  /*2c40*/  UIADD3 UR8, UPT, UPT, UR7, -UR4, URZ ;  /* 0x8000000407087290 */ /* 0x000fe4000fffe0ff */
[----:B------:R-:W-:Y:S02]  /*2c50*/  UIADD3 UR4, UPT, UPT, -UR7, UR4, URZ ;  /* 0x0000000407047290 */ /* 0x000fe4000fffe1ff */
[----:B------:R-:W-:Y:S02]  /*2c60*/  UIMAD UR27, UR8, UR14, UR27 ;  /* 0x0000000e081b72a4 */ /* 0x000fe4000f8e021b */
[----:B------:R-:W-:-:S12]  /*2c70*/  UIMAD UR37, UR4, UR16, UR37 ;  /* 0x00000010042572a4 */ /* 0x000fd8000f8e0225 */
.L_x_42:
[----:B------:R-:W-:Y:S01]  /*2c80*/  VIADD R11, R11, 0x1 ;  /* 0x000000010b0b7836 */ /* 0x000fe20000000000 */
[----:B------:R-:W-:Y:S01]  /*2c90*/  PLOP3.LUT P1, PT, PT, PT, PT, 0x80, 0x8 ;  /* 0x000000000008781c */ /* 0x000fe20003f2f070 */
[----:B------:R-:W-:Y:S02]  /*2ca0*/  UIADD3 UR46, UPT, UPT, UR37, UR57, URZ ;  /* 0x00000039252e7290 */ /* 0x000fe4000fffe0ff */
[----:B------:R-:W-:Y:S01]  /*2cb0*/  UIADD3 UR45, UPT, UPT, UR27, UR60, URZ ;  /* 0x0000003c1b2d7290 */ /* 0x000fe2000fffe0ff */
[----:B------:R-:W-:-:S04]  /*2cc0*/  ISETP.NE.AND P0, PT, R11, 0x2, PT ;  /* 0x000000020b00780c */ /* 0x000fc80003f05270 */
[----:B-1----:R-:W-:Y:S02]  /*2cd0*/  SEL R0, RZ, 0x1, P0 ;  /* 0x00000001ff007807 */ /* 0x002fe40000000000 */
[----:B------:R-:W-:Y:S02]  /*2ce0*/  SEL R11, R11, RZ, P0 ;  /* 0x000000ff0b0b7207 */ /* 0x000fe40000000000 */
[----:B------:R-:W-:Y:S01]  /*2cf0*/  LOP3.LUT R10, R10, R0, RZ, 0x3c, !PT ;  /* 0x000000000a0a7212 */ /* 0x000fe200078e3cff */
[----:B------:R-:W-:Y:S06]  /*2d00*/  BRA.U UP1, `(.L_x_43) ;  /* 0xfffffff101447547 */ /* 0x000fec000b83ffff */
[----:B------:R-:W-:Y:S01]  /*2d10*/  UIADD3 UR7, UPT, UPT, UR6, 0x1b0, URZ ;  /* 0x000001b006077890 */ /* 0x000fe2000fffe0ff */
[----:B------:R-:W-:-:S03]  /*2d20*/  SHF.L.U32 R2, R12, 0x1f, RZ ;  /* 0x0000001f0c027819 */ /* 0x000fc600000006ff */
[----:B------:R-:W-:-:S09]  /*2d30*/  ULEA UR4, UR5, UR7, 0x3 ;  /* 0x0000000705047291 */ /* 0x000fd2000f8e18ff */
[----:B------:R-:W1:Y:S02]  /*2d40*/  SYNCS.PHASECHK.TRANS64.TRYWAIT P0, [UR4], R2 ;  /* 0x00000002ff0075a7 */ /* 0x000e640008001104 */
[----:B-1----:R-:W-:Y:S05]  /*2d50*/  @!P0 BRA `(.L_x_44) ;  /* 0x0000005c00788947 */ /* 0x002fea0003800000 */
.L_x_158:
[----:B------:R-:W-:-:S04]  /*2d60*/  UIADD3 UR4, UPT, UPT, UR5, 0x1, URZ ;  /* 0x0000000105047890 */ /* 0x000fc8000fffe0ff */
[----:B------:R-:W-:-:S04]  /*2d70*/  UISETP.NE.AND UP0, UPT, UR4, 0x36, UPT ;  /* 0x000000360400788c */ /* 0x000fc8000bf05270 */
[----:B------:R-:W-:Y:S02]  /*2d80*/  USEL UR6, URZ, 0x1, UP0 ;  /* 0x00000001ff067887 */ /* 0x000fe40008000000 */
[----:B------:R-:W-:-:S04]  /*2d90*/  USEL UR4, UR4, URZ, UP0 ;  /* 0x000000ff04047287 */ /* 0x000fc80008000000 */
[----:B------:R-:W-:Y:S01]  /*2da0*/  ULEA UR5, UR4, UR7, 0x3 ;  /* 0x0000000704057291 */ /* 0x000fe2000f8e18ff */
[----:B-1----:R-:W-:-:S04]  /*2db0*/  LOP3.LUT R2, R12, UR6, RZ, 0x3c, !PT ;  /* 0x000000060c027c12 */ /* 0x002fc8000f8e3cff */
[----:B------:R-:W-:-:S04]  /*2dc0*/  SHF.L.U32 R3, R2, 0x1f, RZ ;  /* 0x0000001f02037819 */ /* 0x000fc800000006ff */
[----:B------:R-:W1:Y:S02]  /*2dd0*/  SYNCS.PHASECHK.TRANS64.TRYWAIT P0, [UR5], R3 ;  /* 0x00000003ff0075a7 */ /* 0x000e640008001105 */
[----:B-1----:R-:W-:Y:S05]  /*2de0*/  @!P0 BRA `(.L_x_45) ;  /* 0x0000005c006c8947 */ /* 0x002fea0003800000 */
.L_x_160:
[----:B------:R-:W-:-:S04]  /*2df0*/  UIADD3 UR4, UPT, UPT, UR4, 0x1, URZ ;  /* 0x0000000104047890 */ /* 0x000fc8000fffe0ff */
[----:B------:R-:W-:-:S04]  /*2e00*/  UISETP.NE.AND UP0, UPT, UR4, 0x36, UPT ;  /* 0x000000360400788c */ /* 0x000fc8000bf05270 */
[----:B------:R-:W-:Y:S02]  /*2e10*/  USEL UR6, URZ, 0x1, UP0 ;  /* 0x00000001ff067887 */ /* 0x000fe40008000000 */
[----:B------:R-:W-:-:S04]  /*2e20*/  USEL UR4, UR4, URZ, UP0 ;  /* 0x000000ff04047287 */ /* 0x000fc80008000000 */
[----:B------:R-:W-:Y:S01]  /*2e30*/  ULEA UR5, UR4, UR7, 0x3 ;  /* 0x0000000704057291 */ /* 0x000fe2000f8e18ff */
[----:B------:R-:W-:-:S04]  /*2e40*/  LOP3.LUT R2, R2, UR6, RZ, 0x3c, !PT ;  /* 0x0000000602027c12 */ /* 0x000fc8000f8e3cff */
[----:B-1----:R-:W-:-:S04]  /*2e50*/  SHF.L.U32 R3, R2, 0x1f, RZ ;  /* 0x0000001f02037819 */ /* 0x002fc800000006ff */
[----:B------:R-:W1:Y:S02]  /*2e60*/  SYNCS.PHASECHK.TRANS64.TRYWAIT P0, [UR5], R3 ;  /* 0x00000003ff0075a7 */ /* 0x000e640008001105 */
[----:B-1----:R-:W-:Y:S05]  /*2e70*/  @!P0 BRA `(.L_x_46) ;  /* 0x0000005c00608947 */ /* 0x002fea0003800000 */
.L_x_162:
        /* <DEDUP_REMOVED lines=9> */
.L_x_164:
        /* <DEDUP_REMOVED lines=9> */
.L_x_166:
        /* <DEDUP_REMOVED lines=9> */
.L_x_168:
        /* <DEDUP_REMOVED lines=9> */
.L_x_170:
        /* <DEDUP_REMOVED lines=9> */
.L_x_172:
        /* <DEDUP_REMOVED lines=9> */
.L_x_174:
        /* <DEDUP_REMOVED lines=9> */
.L_x_176:
        /* <DEDUP_REMOVED lines=9> */
.L_x_178:
        /* <DEDUP_REMOVED lines=9> */
.L_x_180:
        /* <DEDUP_REMOVED lines=9> */
.L_x_182:
        /* <DEDUP_REMOVED lines=9> */
.L_x_184:
        /* <DEDUP_REMOVED lines=9> */
.L_x_186:
        /* <DEDUP_REMOVED lines=9> */
.L_x_188:
        /* <DEDUP_REMOVED lines=9> */
.L_x_190:
        /* <DEDUP_REMOVED lines=9> */
.L_x_192:
        /* <DEDUP_REMOVED lines=9> */
.L_x_194:
        /* <DEDUP_REMOVED lines=9> */
.L_x_196:
        /* <DEDUP_REMOVED lines=9> */
.L_x_198:
        /* <DEDUP_REMOVED lines=9> */
.L_x_200:
        /* <DEDUP_REMOVED lines=9> */
.L_x_202:
        /* <DEDUP_REMOVED lines=9> */
.L_x_204:
        /* <DEDUP_REMOVED lines=9> */
.L_x_206:
        /* <DEDUP_REMOVED lines=9> */
.L_x_208:
        /* <DEDUP_REMOVED lines=9> */
.L_x_210:
        /* <DEDUP_REMOVED lines=9> */
.L_x_212:
        /* <DEDUP_REMOVED lines=9> */
.L_x_214:
        /* <DEDUP_REMOVED lines=9> */
.L_x_216:
        /* <DEDUP_REMOVED lines=9> */
.L_x_218:
        /* <DEDUP_REMOVED lines=9> */
.L_x_220:
        /* <DEDUP_REMOVED lines=9> */
.L_x_222:
        /* <DEDUP_REMOVED lines=9> */
.L_x_224:
        /* <DEDUP_REMOVED lines=9> */
.L_x_226:
        /* <DEDUP_REMOVED lines=9> */
.L_x_228:
        /* <DEDUP_REMOVED lines=9> */
.L_x_230:
        /* <DEDUP_REMOVED lines=9> */
.L_x_232:
        /* <DEDUP_REMOVED lines=9> */
.L_x_234:
        /* <DEDUP_REMOVED lines=9> */
.L_x_236:
        /* <DEDUP_REMOVED lines=9> */
.L_x_238:
        /* <DEDUP_REMOVED lines=9> */
.L_x_240:
        /* <DEDUP_REMOVED lines=9> */
.L_x_242:
        /* <DEDUP_REMOVED lines=9> */
.L_x_244:
        /* <DEDUP_REMOVED lines=9> */
.L_x_246:
        /* <DEDUP_REMOVED lines=9> */
.L_x_248:
        /* <DEDUP_REMOVED lines=9> */
.L_x_250:
        /* <DEDUP_REMOVED lines=9> */
.L_x_252:
        /* <DEDUP_REMOVED lines=9> */
.L_x_254:
        /* <DEDUP_REMOVED lines=9> */
.L_x_256:
        /* <DEDUP_REMOVED lines=9> */
.L_x_258:
        /* <DEDUP_REMOVED lines=9> */
.L_x_260:
        /* <DEDUP_REMOVED lines=9> */
.L_x_262:
[----:B------:R-:W-:-:S04]  /*4aa0*/  UIADD3 UR4, UPT, UPT, UR4, 0x1, URZ ;  /* 0x0000000104047890 */ /* 0x000fc8000fffe0ff */
[----:B------:R-:W-:-:S04]  /*4ab0*/  UISETP.NE.AND UP0, UPT, UR4, 0x36, UPT ;  /* 0x000000360400788c */ /* 0x000fc8000bf05270 */
[----:B------:R-:W-:Y:S02]  /*4ac0*/  USEL UR5, URZ, 0x1, UP0 ;  /* 0x00000001ff057887 */ /* 0x000fe40008000000 */
[----:B------:R-:W-:-:S04]  /*4ad0*/  USEL UR4, UR4, URZ, UP0 ;  /* 0x000000ff04047287 */ /* 0x000fc80008000000 */
[----:B------:R-:W-:Y:S01]  /*4ae0*/  ULEA UR4, UR4, UR7, 0x3 ;  /* 0x0000000704047291 */ /* 0x000fe2000f8e18ff */
[----:B------:R-:W-:-:S04]  /*4af0*/  LOP3.LUT R2, R2, UR5, RZ, 0x3c, !PT ;  /* 0x0000000502027c12 */ /* 0x000fc8000f8e3cff */
[----:B------:R-:W-:Y:S01]  /*4b00*/  SHF.L.U32 R2, R2, 0x1f, RZ ;  /* 0x0000001f02027819 */ /* 0x000fe200000006ff */
[----:B-1----:R-:W-:-:S07]  /*4b10*/  IMAD.U32 R0, RZ, RZ, UR4 ;  /* 0x00000004ff007e24 */ /* 0x002fce000f8e00ff */
.L_x_97:
[----:B-1----:R1:W2:Y:S02]  /*4b20*/  SYNCS.PHASECHK.TRANS64.TRYWAIT P0, [R0+URZ], R2 ;  /* 0x00000002000075a7 */ /* 0x0022a400080011ff */
[----:B--2---:R-:W-:Y:S05]  /*4b30*/  @!P0 NANOSLEEP.SYNCS 0x989680 ;  /* 0x009896800000895d */ /* 0x004fea0003900000 */
[----:B------:R-:W2:Y:S02]  /*4b40*/  @!P0 SYNCS.PHASECHK.TRANS64 P0, [R0+URZ], R2 ;  /* 0x00000002000085a7 */ /* 0x000ea400080010ff */
[----:B--2---:R-:W-:Y:S05]  /*4b50*/  @P0 EXIT ;  /* 0x000000000000094d */ /* 0x004fea0003800000 */
[----:B------:R-:W-:Y:S05]  /*4b60*/  BRA `(.L_x_97) ;  /* 0xfffffffc00ec7947 */ /* 0x000fea000383ffff */
.L_x_23:
[----:B------:R-:W-:-:S04]  /*4b70*/  UISETP.NE.AND UP0, UPT, UR48, URZ, UPT ;  /* 0x000000ff3000728c */ /* 0x000fc8000bf05270 */
[----:B------:R-:W-:-:S09]  /*4b80*/  UISETP.NE.OR UP0, UPT, UR18, 0x1, UP0 ;  /* 0x000000011200788c */ /* 0x000fd20008705670 */
[----:B------:R-:W-:Y:S05]  /*4b90*/  BRA.U UP0, `(.L_x_98) ;  /* 0x0000000500487547 */ /* 0x000fea000b800000 */
[----:B------:R-:W-:Y:S01]  /*4ba0*/  ISETP.GE.U32.AND P2, PT, R0, 0x4, PT ;  /* 0x000000040000780c */ /* 0x000fe20003f46070 */
[----:B------:R-:W-:Y:S01]  /*4bb0*/  IMAD.MOV.U32 R12, RZ, RZ, 0x1 ;  /* 0x00000001ff0c7424 */ /* 0x000fe200078e00ff */
[----:B------:R-:W-:Y:S02]  /*4bc0*/  CS2R R10, SRZ ;  /* 0x00000000000a7805 */ /* 0x000fe4000001ff00 */
[----:B------:R-:W-:Y:S01]  /*4bd0*/  CS2R R8, SRZ ;  /* 0x0000000000087805 */ /* 0x000fe2000001ff00 */
[----:B------:R-:W-:Y:S01]  /*4be0*/  UMOV UR6, 0x400 ;  /* 0x0000040000067882 */ /* 0x000fe20000000000 */
[----:B------:R-:W-:Y:S01]  /*4bf0*/  UMOV UR5, URZ ;  /* 0x000000ff00057c82 */ /* 0x000fe20008000000 */
[----:B------:R-:W-:-:S12]  /*4c00*/  ULEA UR6, UR48, UR6, 0x18 ;  /* 0x0000000630067291 */ /* 0x000fd8000f8ec0ff */
.L_x_102:
[----:B------:R-:W-:Y:S02]  /*4c10*/  LEA R2, R8, UR6, 0x3 ;  /* 0x0000000608027c11 */ /* 0x000fe4000f8e18ff */
[----:B------:R-:W-:-:S03]  /*4c20*/  SHF.L.U32 R4, R9, 0x1f, RZ ;  /* 0x0000001f09047819 */ /* 0x000fc600000006ff */
[----:B------:R-:W-:Y:S01]  /*4c30*/  VIADD R5, R2, 0x3f0 ;  /* 0x000003f002057836 */ /* 0x000fe20000000000 */
[----:B------:R-:W2:Y:S02]  /*4c40*/  SYNCS.PHASECHK.TRANS64.TRYWAIT P0, [R2+URZ+0x3e0], R4 ;  /* 0x0003e004020075a7 */ /* 0x000ea400080011ff */
[----:B--2---:R-:W-:Y:S05]  /*4c50*/  @!P0 BRA `(.L_x_99) ;  /* 0x0000005000b08947 */ /* 0x004fea0003800000 */
.L_x_263:
[----:B------:R-:W-:Y:S01]  /*4c60*/  ULEA UR4, UR5, UR6, 0x3 ;  /* 0x0000000605047291 */ /* 0x000fe2000f8e18ff */
[----:B--2---:R-:W-:Y:S01]  /*4c70*/  PRMT R2, RZ, 0x654, R5 ;  /* 0x00000654ff027816 */ /* 0x004fe20000000005 */
[----:B------:R-:W-:Y:S01]  /*4c80*/  @!P2 IMAD.MOV.U32 R4, RZ, RZ, 0x10 ;  /* 0x00000010ff04a424 */ /* 0x000fe200078e00ff */
[----:B------:R-:W-:Y:S01]  /*4c90*/  SHF.L.U32 R5, R12, 0x1f, RZ ;  /* 0x0000001f0c057819 */ /* 0x000fe200000006ff */
[----:B------:R-:W-:Y:S01]  /*4ca0*/  UIADD3 UR7, UPT, UPT, UR4, 0x380, URZ ;  /* 0x0000038004077890 */ /* 0x000fe2000fffe0ff */
[----:B------:R2:W-:Y:S05]  /*4cb0*/  SYNCS.ARRIVE.TRANS64.RED.A1T0 RZ, [R2+URZ], RZ ;  /* 0x000000ff02ff79a7 */ /* 0x0005ea00081004ff */
[----:B------:R-:W-:Y:S01]  /*4cc0*/  IMAD.U32 R6, RZ, RZ, UR7 ;  /* 0x00000007ff067e24 */ /* 0x000fe2000f8e00ff */
[----:B------:R-:W3:Y:S04]  /*4cd0*/  SYNCS.PHASECHK.TRANS64.TRYWAIT P0, [UR4+0x390], R5 ;  /* 0x00039005ff0075a7 */ /* 0x000ee80008001104 */
[----:B------:R-:W-:Y:S01]  /*4ce0*/  PRMT R6, R0, 0x654, R6 ;  /* 0x0000065400067816 */ /* 0x000fe20000000006 */
[----:B--23--:R-:W-:Y:S06]  /*4cf0*/  @!P0 BRA `(.L_x_100) ;  /* 0x00000050009c8947 */ /* 0x00cfec0003800000 */
.L_x_265:
[----:B------:R-:W-:Y:S01]  /*4d00*/  ULEA UR8, UR5, UR6, 0x4 ;  /* 0x0000000605087291 */ /* 0x000fe2000f8e20ff */
[----:B------:R-:W-:Y:S01]  /*4d10*/  SEL R3, R6, R3, !P2 ;  /* 0x0000000306037207 */ /* 0x000fe20005000000 */
[----:B------:R-:W-:Y:S01]  /*4d20*/  UIADD3 UR9, UPT, UPT, UR4, 0x380, URZ ;  /* 0x0000038004097890 */ /* 0x000fe2000fffe0ff */
[----:B--2---:R-:W-:Y:S01]  /*4d30*/  LEA R2, R11, UR6, 0x3 ;  /* 0x000000060b027c11 */ /* 0x004fe2000f8e18ff */
[----:B------:R-:W-:Y:S01]  /*4d40*/  UIADD3 UR8, UPT, UPT, UR8, 0x410, URZ ;  /* 0x0000041008087890 */ /* 0x000fe2000fffe0ff */
[----:B------:R2:W-:Y:S01]  /*4d50*/  @!P2 SYNCS.ARRIVE.TRANS64.RED RZ, [R3+URZ], R4 ;  /* 0x0000000403ffa9a7 */ /* 0x0005e200080004ff */
[----:B------:R-:W-:Y:S01]  /*4d60*/  UIADD3 UR4, UPT, UPT, UR5, 0x1, URZ ;  /* 0x0000000105047890 */ /* 0x000fe2000fffe0ff */
[----:B------:R-:W-:-:S03]  /*4d70*/  VIADD R8, R8, 0x1 ;  /* 0x0000000108087836 */ /* 0x000fc60000000000 */
[----:B------:R-:W-:Y:S02]  /*4d80*/  UISETP.NE.AND UP0, UPT, UR4, 0x2, UPT ;  /* 0x000000020400788c */ /* 0x000fe4000bf05270 */
[----:B------:R-:W-:Y:S01]  /*4d90*/  ISETP.NE.AND P0, PT, R8, 0x2, PT ;  /* 0x000000020800780c */ /* 0x000fe20003f05270 */
[----:B------:R-:W-:Y:S06]  /*4da0*/  UGETNEXTWORKID.BROADCAST [UR8], [UR9] ;  /* 0x00000000080073ca */ /* 0x000fec0008000100 */
[----:B------:R-:W-:Y:S02]  /*4db0*/  USEL UR7, URZ, 0x1, UP0 ;  /* 0x00000001ff077887 */ /* 0x000fe40008000000 */
[----:B------:R-:W-:-:S04]  /*4dc0*/  USEL UR5, UR4, URZ, UP0 ;  /* 0x000000ff04057287 */ /* 0x000fc80008000000 */
[----:B------:R-:W-:Y:S02]  /*4dd0*/  LOP3.LUT R12, R12, UR7, RZ, 0x3c, !PT ;  /* 0x000000070c0c7c12 */ /* 0x000fe4000f8e3cff */
[----:B--2---:R-:W-:-:S04]  /*4de0*/  SHF.L.U32 R4, R10, 0x1f, RZ ;  /* 0x0000001f0a047819 */ /* 0x004fc800000006ff */
[----:B------:R-:W2:Y:S02]  /*4df0*/  SYNCS.PHASECHK.TRANS64.TRYWAIT P1, [R2+URZ+0x380], R4 ;  /* 0x00038004020075a7 */ /* 0x000ea400080211ff */
[----:B--2---:R-:W-:Y:S05]  /*4e00*/  @!P1 BRA `(.L_x_101) ;  /* 0x0000005000709947 */ /* 0x004fea0003800000 */
.L_x_266:
[C---:B--2---:R-:W-:Y:S01]  /*4e10*/  LEA R4, R11.reuse, UR6, 0x4 ;  /* 0x000000060b047c11 */ /* 0x044fe2000f8e20ff */
[----:B------:R-:W-:Y:S01]  /*4e20*/  VIADD R2, R2, 0x390 ;  /* 0x0000039002027836 */ /* 0x000fe20000000000 */
[----:B------:R-:W-:Y:S01]  /*4e30*/  SEL R8, R8, RZ, P0 ;  /* 0x000000ff08087207 */ /* 0x000fe20000000000 */
[----:B------:R-:W-:-:S03]  /*4e40*/  VIADD R11, R11, 0x1 ;  /* 0x000000010b0b7836 */ /* 0x000fc60000000000 */
[----:B------:R-:W2:Y:S01]  /*4e50*/  LDS.128 R4, [R4+0x410] ;  /* 0x0004100004047984 */ /* 0x000ea20000000c00 */
[----:B------:R-:W-:Y:S02]  /*4e60*/  PRMT R2, RZ, 0x654, R2 ;  /* 0x00000654ff027816 */ /* 0x000fe40000000002 */
[C---:B------:R-:W-:Y:S01]  /*4e70*/  ISETP.NE.AND P1, PT, R11.reuse, 0x2, PT ;  /* 0x000000020b00780c */ /* 0x040fe20003f25270 */
[----:B------:R-:W-:Y:S01]  /*4e80*/  @!PT LDS RZ, [RZ] ;  /* 0x00000000fffff984 */ /* 0x000fe20000000800 */
[----:B------:R-:W-:Y:S01]  /*4e90*/  @!PT LDS RZ, [RZ] ;  /* 0x00000000fffff984 */ /* 0x000fe20000000800 */
[----:B------:R-:W-:Y:S01]  /*4ea0*/  @!PT LDS RZ, [RZ] ;  /* 0x00000000fffff984 */ /* 0x000fe20000000800 */
[----:B------:R-:W-:Y:S01]  /*4eb0*/  @!PT LDS RZ, [RZ] ;  /* 0x00000000fffff984 */ /* 0x000fe20000000800 */
[----:B------:R3:W-:Y:S06]  /*4ec0*/  MEMBAR.ALL.CTA ;  /* 0x0000000000007992 */ /* 0x0007ec0000008000 */
[----:B---3--:R-:W3:Y:S01]  /*4ed0*/  FENCE.VIEW.ASYNC.S ;  /* 0x00000000000073c6 */ /* 0x008ee20000000000 */
[----:B------:R-:W-:Y:S01]  /*4ee0*/  SEL R11, R11, RZ, P1 ;  /* 0x000000ff0b0b7207 */ /* 0x000fe20000800000 */
[----:B---3--:R3:W-:Y:S01]  /*4ef0*/  SYNCS.ARRIVE.TRANS64.RED.A1T0 RZ, [R2+URZ], RZ ;  /* 0x000000ff02ff79a7 */ /* 0x0087e200081004ff */
[----:B--2---:R-:W-:-:S02]  /*4f00*/  LOP3.LUT P3, RZ, R6, 0x1, RZ, 0xc0, !PT ;  /* 0x0000000106ff7812 */ /* 0x004fc4000786c0ff */
[----:B------:R-:W-:-:S04]  /*4f10*/  SEL R4, RZ, 0x1, P1 ;  /* 0x00000001ff047807 */ /* 0x000fc80000800000 */
[----:B------:R-:W-:Y:S02]  /*4f20*/  LOP3.LUT R10, R10, R4, RZ, 0x3c, !PT ;  /* 0x000000040a0a7212 */ /* 0x000fe400078e3cff */
[----:B---3--:R-:W-:-:S04]  /*4f30*/  SEL R2, RZ, 0x1, P0 ;  /* 0x00000001ff027807 */ /* 0x008fc80000000000 */
[----:B------:R-:W-:Y:S01]  /*4f40*/  LOP3.LUT R9, R9, R2, RZ, 0x3c, !PT ;  /* 0x0000000209097212 */ /* 0x000fe200078e3cff */
[----:B------:R-:W-:Y:S06]  /*4f50*/  @P3 BRA `(.L_x_102) ;  /* 0xfffffffc002c3947 */ /* 0x000fec000383ffff */
[----:B------:R-:W-:Y:S01]  /*4f60*/  ULEA UR4, UR5, UR6, 0x3 ;  /* 0x0000000605047291 */ /* 0x000fe2000f8e18ff */
[----:B------:R-:W-:-:S08]  /*4f70*/  SHF.L.U32 R2, R12, 0x1f, RZ ;  /* 0x0000001f0c027819 */ /* 0x000fd000000006ff */
[----:B------:R-:W2:Y:S02]  /*4f80*/  SYNCS.PHASECHK.TRANS64 P0, [UR4+0x390], R2 ;  /* 0x00039002ff0075a7 */ /* 0x000ea40008001004 */
[----:B--2---:R-:W-:Y:S05]  /*4f90*/  @P0 BRA `(.L_x_103) ;  /* 0x0000000000080947 */ /* 0x004fea0003800000 */
[----:B------:R-:W2:Y:S02]  /*4fa0*/  SYNCS.PHASECHK.TRANS64.TRYWAIT P0, [UR4+0x390], R2 ;  /* 0x00039002ff0075a7 */ /* 0x000ea40008001104 */
[----:B--2---:R-:W-:Y:S05]  /*4fb0*/  @!P0 BRA `(.L_x_104) ;  /* 0x0000005000188947 */ /* 0x004fea0003800000 */
.L_x_103:
[----:B------:R-:W-:-:S04]  /*4fc0*/  UIADD3 UR7, UPT, UPT, UR5, 0x1, URZ ;  /* 0x0000000105077890 */ /* 0x000fc8000fffe0ff */
[----:B------:R-:W-:-:S04]  /*4fd0*/  UISETP.NE.AND UP0, UPT, UR7, 0x2, UPT ;  /* 0x000000020700788c */ /* 0x000fc8000bf05270 */
[----:B------:R-:W-:Y:S02]  /*4fe0*/  USEL UR8, URZ, 0x1, UP0 ;  /* 0x00000001ff087887 */ /* 0x000fe40008000000 */
[----:B------:R-:W-:-:S04]  /*4ff0*/  USEL UR7, UR7, URZ, UP0 ;  /* 0x000000ff07077287 */ /* 0x000fc80008000000 */
[----:B------:R-:W-:Y:S01]  /*5000*/  ULEA UR7, UR7, UR6, 0x3 ;  /* 0x0000000607077291 */ /* 0x000fe2000f8e18ff */
[----:B--2---:R-:W-:-:S04]  /*5010*/  LOP3.LUT R2, R12, UR8, RZ, 0x3c, !PT ;  /* 0x000000080c027c12 */ /* 0x004fc8000f8e3cff */
[----:B------:R-:W-:-:S04]  /*5020*/  SHF.L.U32 R0, R2, 0x1f, RZ ;  /* 0x0000001f02007819 */ /* 0x000fc800000006ff */
[----:B------:R-:W2:Y:S02]  /*5030*/  SYNCS.PHASECHK.TRANS64 P0, [UR7+0x390], R0 ;  /* 0x00039000ff0075a7 */ /* 0x000ea40008001007 */
[----:B-12---:R-:W-:Y:S05]  /*5040*/  @P0 EXIT ;  /* 0x000000000000094d */ /* 0x006fea0003800000 */
[----:B------:R-:W-:Y:S02]  /*5050*/  SHF.L.U32 R2, R2, 0x1f, RZ ;  /* 0x0000001f02027819 */ /* 0x000fe400000006ff */
[----:B------:R-:W-:-:S07]  /*5060*/  MOV R0, UR7 ;  /* 0x0000000700007c02 */ /* 0x000fce0008000f00 */
.L_x_105:
[----:B-1----:R1:W2:Y:S02]  /*5070*/  SYNCS.PHASECHK.TRANS64.TRYWAIT P0, [R0+URZ+0x390], R2 ;  /* 0x00039002000075a7 */ /* 0x0022a400080011ff */
[----:B--2---:R-:W-:Y:S05]  /*5080*/  @!P0 NANOSLEEP.SYNCS 0x989680 ;  /* 0x009896800000895d */ /* 0x004fea0003900000 */
[----:B------:R-:W2:Y:S02]  /*5090*/  @!P0 SYNCS.PHASECHK.TRANS64 P0, [R0+URZ+0x390], R2 ;  /* 0x00039002000085a7 */ /* 0x000ea400080010ff */
[----:B--2---:R-:W-:Y:S05]  /*50a0*/  @P0 EXIT ;  /* 0x000000000000094d */ /* 0x004fea0003800000 */
[----:B------:R-:W-:Y:S05]  /*50b0*/  BRA `(.L_x_105) ;  /* 0xfffffffc00ec7947 */ /* 0x000fea000383ffff */
.L_x_98:
[----:B------:R-:W-:Y:S05]  /*50c0*/  BRA.U UP5, `(.L_x_106) ;  /* 0x0000000d05807547 */ /* 0x000fea000b800000 */
[----:B------:R-:W-:Y:S01]  /*50d0*/  UMOV UR4, 0x40 ;  /* 0x0000004000047882 */ /* 0x000fe20000000000 */
[----:B------:R-:W-:Y:S01]  /*50e0*/  NOP ;  /* 0x0000000000007918 */ /* 0x000fe20000000000 */
[----:B------:R-:W-:Y:S01]  /*50f0*/  ULEA UR5, UR48, UR4, 0x18 ;  /* 0x0000000430057291 */ /* 0x000fe2000f8ec0ff */
[----:B------:R-:W-:Y:S02]  /*5100*/  UMOV UR6, 0x400 ;  /* 0x0000040000067882 */ /* 0x000fe40000000000 */
[----:B------:R-:W-:-:S06]  /*5110*/  ULEA UR6, UR48, UR6, 0x18 ;  /* 0x0000000630067291 */ /* 0x000fcc000f8ec0ff */
[----:B------:R-:W2:Y:S02]  /*5120*/  LDS.U8 R0, [UR5+0x1c] ;  /* 0x00001c05ff007984 */ /* 0x000ea40008000000 */
[----:B--2---:R-:W-:-:S13]  /*5130*/  ISETP.NE.AND P0, PT, R0, RZ, PT ;  /* 0x000000ff0000720c */ /* 0x004fda0003f05270 */
[----:B------:R-:W-:Y:S05]  /*5140*/  @P0 BRA `(.L_x_107) ;  /* 0x0000000000580947 */ /* 0x000fea0003800000 */
[----:B------:R-:W-:-:S13]  /*5150*/  ELECT P0, URZ, PT ;  /* 0x0000000000ff782f */ /* 0x000fda0003800000 */
[----:B------:R-:W-:Y:S05]  /*5160*/  @!P0 BRA `(.L_x_108) ;  /* 0x0000000000608947 */ /* 0x000fea0003800000 */
[----:B------:R-:W-:Y:S01]  /*5170*/  UMOV UR4, 0x10 ;  /* 0x0000001000047882 */ /* 0x000fe20000000000 */
[----:B------:R-:W-:Y:S01]  /*5180*/  HFMA2 R0, -RZ, RZ, 0, 5.9604644775390625e-08 ;  /* 0x00000001ff007431 */ /* 0x000fe200000001ff */
[----:B------:R-:W-:-:S03]  /*5190*/  MOV R3, 0xffff ;  /* 0x0000ffff00037802 */ /* 0x000fc60000000f00 */
[----:B------:R-:W-:Y:S04]  /*51a0*/  DEPBAR.LE SB2, 0x36 ;  /* 0x0000ad800000791a */ /* 0x000fe80000000000 */
[----:B------:R-:W2:Y:S02]  /*51b0*/  UTCATOMSWS.FIND_AND_SET.ALIGN UP0, UR4, UR4 ;  /* 0x00000004000475e3 */ /* 0x000ea40008000800 */
[----:B--2---:R-:W-:Y:S01]  /*51c0*/  MOV R4, UR4 ;  /* 0x0000000400047c02 */ /* 0x004fe20008000f00 */
[----:B------:R-:W-:Y:S06]  /*51d0*/  BRA.U UP0, `(.L_x_109) ;  /* 0x0000000100187547 */ /* 0x000fec000b800000 */
.L_x_110:
[----:B------:R-:W-:Y:S05]  /*51e0*/  NANOSLEEP 0x64 ;  /* 0x000000640000795d */ /* 0x000fea0003800000 */
[----:B------:R-:W-:-:S05]  /*51f0*/  UMOV UR4, 0x10 ;  /* 0x0000001000047882 */ /* 0x000fca0000000000 */
[----:B------:R-:W-:Y:S04]  /*5200*/  DEPBAR.LE SB2, 0x36 ;  /* 0x0000ad800000791a */ /* 0x000fe80000000000 */
[----:B------:R-:W2:Y:S02]  /*5210*/  UTCATOMSWS.FIND_AND_SET.ALIGN UP0, UR4, UR4 ;  /* 0x00000004000475e3 */ /* 0x000ea40008000800 */
[----:B--2---:R-:W-:Y:S01]  /*5220*/  MOV R4, UR4 ;  /* 0x0000000400047c02 */ /* 0x004fe20008000f00 */
[----:B------:R-:W-:Y:S05]  /*5230*/  BRA.U !UP0, `(.L_x_110) ;  /* 0xfffffffd08e87547 */ /* 0x000fea000b83ffff */
.L_x_109:
[-C--:B------:R-:W-:Y:S02]  /*5240*/  SHF.L.U32 R3, R3, R4.reuse, RZ ;  /* 0x0000000403037219 */ /* 0x080fe400000006ff */
[----:B------:R-:W-:Y:S01]  /*5250*/  SHF.L.U32 R0, R0, R4, RZ ;  /* 0x0000000400007219 */ /* 0x000fe200000006ff */
[----:B------:R-:W-:Y:S02]  /*5260*/  IMAD.SHL.U32 R4, R4, 0x20, RZ ;  /* 0x0000002004047824 */ /* 0x000fe400078e00ff */
[----:B------:R2:W-:Y:S04]  /*5270*/  ATOMS.OR RZ, [UR5+0x14], R3 ;  /* 0x00001403ffff798c */ /* 0x0005e8000b000005 */
[----:B------:R2:W-:Y:S04]  /*5280*/  ATOMS.OR RZ, [UR5+0x18], R0 ;  /* 0x00001800ffff798c */ /* 0x0005e8000b000005 */
[----:B------:R2:W-:Y:S01]  /*5290*/  STS [UR6+0x430], R4 ;  /* 0x00043004ff007988 */ /* 0x0005e20008000806 */
[----:B------:R-:W-:Y:S05]  /*52a0*/  BRA `(.L_x_108) ;  /* 0x0000000000107947 */ /* 0x000fea0003800000 */
.L_x_107:
[----:B------:R-:W-:Y:S02]  /*52b0*/  MOV R0, 0xffffffff ;  /* 0xffffffff00007802 */ /* 0x000fe40000000f00 */
[----:B------:R-:W-:-:S03]  /*52c0*/  MOV R4, 0x52f0 ;  /* 0x000052f000047802 */ /* 0x000fc60000000f00 */
[----:B------:R2:W-:Y:S04]  /*52d0*/  STS [UR6+0x430], R0 ;  /* 0x00043000ff007988 */ /* 0x0005e80008000806 */
[----:B-12--5:R-:W-:Y:S05]  /*52e0*/  CALL.REL.NOINC `($__internal_1_$__cuda_sm10x_tcgen05_guardrail_trap_phase_invalid_during_alloc) ;  /* 0x0000005000987944 */ /* 0x026fea0003c00000 */
.L_x_108:
[----:B------:R-:W-:Y:S05]  /*52f0*/  WARPSYNC.ALL ;  /* 0x0000000000007948 */ /* 0x000fea0003800000 */
[----:B------:R-:W3:Y:S01]  /*5300*/  S2UR UR4, SR_CgaCtaId ;  /* 0x00000000000479c3 */ /* 0x000ee20000008800 */
[----:B------:R-:W-:Y:S01]  /*5310*/  UMOV UR13, 0x400 ;  /* 0x00000400000d7882 */ /* 0x000fe20000000000 */
[----:B------:R-:W-:-:S06]  /*5320*/  NOP ;  /* 0x0000000000007918 */ /* 0x000fcc0000000000 */
[----:B------:R-:W-:Y:S06]  /*5330*/  BAR.ARV 0x6, 0xa0 ;  /* 0x0182800000007b1d */ /* 0x000fec0000002000 */
[----:B------:R-:W4:Y:S01]  /*5340*/  LDCU UR5, c[0x0][0x38c] ;  /* 0x00007180ff0577ac */ /* 0x000f220008000800 */
[----:B------:R-:W-:Y:S01]  /*5350*/  LOP3.LUT R2, R2, 0xffff, RZ, 0xc0, !PT ;  /* 0x0000ffff02027812 */ /* 0x000fe200078ec0ff */
[----:B------:R-:W-:Y:S01]  /*5360*/  IMAD.MOV.U32 R11, RZ, RZ, 0x1 ;  /* 0x00000001ff0b7424 */ /* 0x000fe200078e00ff */
[----:B------:R-:W-:Y:S01]  /*5370*/  CS2R R8, SRZ ;  /* 0x0000000000087805 */ /* 0x000fe2000001ff00 */
[----:B------:R-:W1:Y:S01]  /*5380*/  LDCU UR8, c[0x0][0x38c] ;  /* 0x00007180ff0877ac */ /* 0x000e620008000800 */
[----:B------:R-:W-:Y:S01]  /*5390*/  R2UR UR15, R2 ;  /* 0x00000000020f72ca */ /* 0x000fe200000e0000 */
[----:B------:R-:W-:Y:S01]  /*53a0*/  IMAD.MOV.U32 R10, RZ, RZ, RZ ;  /* 0x000000ffff0a7224 */ /* 0x000fe200078e00ff */
[----:B------:R-:W-:Y:S01]  /*53b0*/  UMOV UR18, URZ ;  /* 0x000000ff00127c82 */ /* 0x000fe20008000000 */
[----:B------:R-:W-:Y:S01]  /*53c0*/  UMOV UR10, URZ ;  /* 0x000000ff000a7c82 */ /* 0x000fe20008000000 */
[----:B---3--:R-:W-:Y:S01]  /*53d0*/  ULEA UR13, UR4, UR13, 0x18 ;  /* 0x0000000d040d7291 */ /* 0x008fe2000f8ec0ff */
[----:B------:R-:W-:Y:S01]  /*53e0*/  UMOV UR20, 0x0 ;  /* 0x0000000000147882 */ /* 0x000fe20000000000 */
[----:B------:R-:W-:-:S02]  /*53f0*/  UMOV UR21, 0x4100010 ;  /* 0x0410001000157882 */ /* 0x000fc40000000000 */
[----:B------:R-:W-:Y:S02]  /*5400*/  UIADD3 UR6, UPT, UPT, UR13, 0x2800, URZ ;  /* 0x000028000d067890 */ /* 0x000fe4000fffe0ff */
[----:B------:R-:W-:Y:S02]  /*5410*/  UIADD3 UR7, UPT, UPT, UR13, 0x1d800, URZ ;  /* 0x0001d8000d077890 */ /* 0x000fe4000fffe0ff */
[----:B----4-:R-:W-:Y:S01]  /*5420*/  UIADD3 UR5, UPT, UPT, UR5, 0x1f, URZ ;  /* 0x0000001f05057890 */ /* 0x010fe2000fffe0ff */
[----:B--2---:R-:W2:Y:S01]  /*5430*/  LDS R0, [UR13+0x430] ;  /* 0x0004300dff007984 */ /* 0x004ea20008000800 */
[----:B------:R-:W-:Y:S02]  /*5440*/  USHF.R.U32.HI UR6, URZ, 0x4, UR6 ;  /* 0x00000004ff067899 */ /* 0x000fe40008011606 */
[----:B------:R-:W-:Y:S02]  /*5450*/  USHF.R.S32.HI UR4, URZ, 0x1f, UR5 ;  /* 0x0000001fff047899 */ /* 0x000fe40008011405 */
[----:B------:R-:W-:-:S02]  /*5460*/  ULOP3.LUT UR6, UR6, 0x3fff, URZ, 0xc0, !UPT ;  /* 0x00003fff06067892 */ /* 0x000fc4000f8ec0ff */
[----:B------:R-:W-:Y:S02]  /*5470*/  ULEA.HI UR4, UR4, UR5, URZ, 0x5 ;  /* 0x0000000504047291 */ /* 0x000fe4000f8f28ff */
[----:B------:R-:W-:Y:S02]  /*5480*/  USHF.R.U32.HI UR5, URZ, 0x4, UR7 ;  /* 0x00000004ff057899 */ /* 0x000fe40008011607 */
[----:B------:R-:W-:Y:S02]  /*5490*/  USHF.R.S32.HI UR22, URZ, 0x5, UR4 ;  /* 0x00000005ff167899 */ /* 0x000fe40008011404 */
[----:B------:R-:W-:Y:S02]  /*54a0*/  ULOP3.LUT UR5, UR5, 0x3fff, URZ, 0xc0, !UPT ;  /* 0x00003fff05057892 */ /* 0x000fe4000f8ec0ff */
[----:B------:R-:W-:Y:S02]  /*54b0*/  UISETP.LT.AND UP0, UPT, UR22, 0x1, UPT ;  /* 0x000000011600788c */ /* 0x000fe4000bf01270 */
[----:B------:R-:W-:-:S02]  /*54c0*/  ULOP3.LUT UR16, UR6, 0x10000, URZ, 0xfc, !UPT ;  /* 0x0001000006107892 */ /* 0x000fc4000f8efcff */
[----:B------:R-:W-:Y:S02]  /*54d0*/  USEL UR23, UR22, 0x1, !UP0 ;  /* 0x0000000116177887 */ /* 0x000fe4000c000000 */
[----:B------:R-:W-:Y:S02]  /*54e0*/  ULOP3.LUT UR17, UR5, 0x10000, URZ, 0xfc, !UPT ;  /* 0x0001000005117892 */ /* 0x000fe4000f8efcff */
[----:B------:R-:W-:Y:S02]  /*54f0*/  UIADD3 UR23, UPT, UPT, -UR23, URZ, URZ ;  /* 0x000000ff17177290 */ /* 0x000fe4000fffe1ff */
[----:B-1----:R-:W-:Y:S01]  /*5500*/  UISETP.GE.AND UP4, UPT, UR8, 0x1, UPT ;  /* 0x000000010800788c */ /* 0x002fe2000bf86270 */
[----:B--2---:R-:W-:-:S15]  /*5510*/  R2UR UR24, R0 ;  /* 0x00000000001872ca */ /* 0x004fde00000e0000 */
.L_x_117:
[----:B------:R-:W-:Y:S02]  /*5520*/  LEA R0, R10, UR13, 0x3 ;  /* 0x0000000d0a007c11 */ /* 0x000fe4000f8e18ff */
[----:B------:R-:W-:Y:S02]  /*5530*/  SHF.L.U32 R2, R9, 0x1f, RZ ;  /* 0x0000001f09027819 */ /* 0x000fe400000006ff */
[----:B------:R-:W-:Y:S01]  /*5540*/  PLOP3.LUT P0, PT, PT, PT, UP4, 0x80, 0x8 ;  /* 0x000000000008781c */ /* 0x000fe20003f0f048 */
[----:B------:R-:W-:Y:S01]  /*5550*/  VIADD R3, R0, 0x390 ;  /* 0x0000039000037836 */ /* 0x000fe20000000000 */
[----:B-1----:R-:W1:Y:S02]  /*5560*/  SYNCS.PHASECHK.TRANS64.TRYWAIT P1, [R0+URZ+0x380], R2 ;  /* 0x00038002000075a7 */ /* 0x002e6400080211ff */
[----:B-1-3--:R-:W-:Y:S09]  /*5570*/  @!P1 BRA `(.L_x_111) ;  /* 0x0000004800c09947 */ /* 0x00aff20003800000 */
.L_x_268:
[----:B------:R-:W-:Y:S01]  /*5580*/  LEA R4, R10, UR13, 0x4 ;  /* 0x0000000d0a047c11 */ /* 0x000fe2000f8e20ff */
[----:B------:R-:W-:Y:S01]  /*5590*/  @UP4 ULEA UR4, UR10, UR13, 0x3 ;  /* 0x0000000d0a044291 */ /* 0x000fe2000f8e18ff */
[----:B------:R-:W-:Y:S01]  /*55a0*/  PLOP3.LUT P2, PT, PT, PT, PT, 0x80, 0x8 ;  /* 0x000000000008781c */ /* 0x000fe20003f4f070 */
[----:B------:R-:W-:Y:S01]  /*55b0*/  ULEA UR19, UR18, UR13, 0x3 ;  /* 0x0000000d12137291 */ /* 0x000fe2000f8e18ff */
[----:B------:R-:W-:Y:S02]  /*55c0*/  PRMT R3, RZ, 0x654, R3 ;  /* 0x00000654ff037816 */ /* 0x000fe40000000003 */
[----:B------:R-:W2:Y:S01]  /*55d0*/  LDS.128 R4, [R4+0x410] ;  /* 0x0004100004047984 */ /* 0x000ea20000000c00 */
[----:B-1----:R-:W-:Y:S02]  /*55e0*/  @P0 SHF.L.U32 R2, R8, 0x1f, RZ ;  /* 0x0000001f08020819 */ /* 0x002fe400000006ff */
[----:B------:R-:W-:Y:S01]  /*55f0*/  SHF.L.U32 R0, R11, 0x1f, RZ ;  /* 0x0000001f0b007819 */ /* 0x000fe200000006ff */
[----:B------:R-:W-:Y:S01]  /*5600*/  @!PT LDS RZ, [RZ] ;  /* 0x00000000fffff984 */ /* 0x000fe20000000800 */
[----:B------:R-:W-:Y:S01]  /*5610*/  @!PT LDS RZ, [RZ] ;  /* 0x00000000fffff984 */ /* 0x000fe20000000800 */
[----:B------:R-:W-:Y:S01]  /*5620*/  @!PT LDS RZ, [RZ] ;  /* 0x00000000fffff984 */ /* 0x000fe20000000800 */
[----:B------:R-:W-:Y:S01]  /*5630*/  @!PT LDS RZ, [RZ] ;  /* 0x00000000fffff984 */ /* 0x000fe20000000800 */
[----:B------:R1:W-:Y:S06]  /*5640*/  MEMBAR.ALL.CTA ;  /* 0x0000000000007992 */ /* 0x0003ec0000008000 */
[----:B-1----:R-:W1:Y:S02]  /*5650*/  FENCE.VIEW.ASYNC.S ;  /* 0x00000000000073c6 */ /* 0x002e640000000000 */
[----:B-1----:R1:W-:Y:S01]  /*5660*/  SYNCS.ARRIVE.TRANS64.RED.A1T0 RZ, [R3+URZ], RZ ;  /* 0x000000ff03ff79a7 */ /* 0x0023e200081004ff */
[----:B------:R1:W3:Y:S01]  /*5670*/  @P0 SYNCS.PHASECHK.TRANS64.TRYWAIT P2, [UR4], R2 ;  /* 0x00000002ff0005a7 */ /* 0x0002e20008041104 */
[----:B--2---:R-:W-:Y:S01]  /*5680*/  LOP3.LUT P1, RZ, R6, 0x1, RZ, 0xc0, !PT ;  /* 0x0000000106ff7812 */ /* 0x004fe2000782c0ff */
[----:B------:R-:W2:Y:S02]  /*5690*/  SYNCS.PHASECHK.TRANS64.TRYWAIT P0, [UR19+0x3c0], R0 ;  /* 0x0003c000ff0075a7 */ /* 0x000ea40008001113 */
[----:B-123--:R-:W-:Y:S10]  /*56a0*/  @!P0 BRA `(.L_x_112) ;  /* 0x0000004800888947 */ /* 0x00eff40003800000 */
.L_x_270:
[----:B------:R-:W-:Y:S01]  /*56b0*/  IADD3 R10, PT, PT, R10, 0x1, RZ ;  /* 0x000000010a0a7810 */ /* 0x000fe20007ffe0ff */
[----:B------:R-:W-:Y:S06]  /*56c0*/  BRA.U !UP4, `(.L_x_113) ;  /* 0x000000010ca07547 */ /* 0x000fec000b800000 */
[----:B------:R-:W-:Y:S02]  /*56d0*/  ULEA.HI UR4, UR18, UR18, URZ, 0x1 ;  /* 0x0000001212047291 */ /* 0x000fe4000f8f08ff */
[----:B------:R-:W-:Y:S02]  /*56e0*/  UPLOP3.LUT UP2, UPT, UPT, UPT, UPT, 0x40, 0x4 ;  /* 0x000000000004789c */ /* 0x000fe40003f4e870 */
[----:B------:R-:W-:Y:S02]  /*56f0*/  USHF.L.U32 UR5, UR4, 0x5, URZ ;  /* 0x0000000504057899 */ /* 0x000fe400080006ff */
[----:B------:R-:W-:Y:S02]  /*5700*/  ULOP3.LUT UR14, UR4, 0xffe, URZ, 0xc0, !UPT ;  /* 0x00000ffe040e7892 */ /* 0x000fe4000f8ec0ff */
[----:B------:R-:W-:Y:S02]  /*5710*/  ULOP3.LUT UR4, UR5, 0xffffffc0, URZ, 0xc0, !UPT ;  /* 0xffffffc005047892 */ /* 0x000fe4000f8ec0ff */
[----:B------:R-:W-:-:S02]  /*5720*/  UIADD3 UR14, UPT, UPT, -UR14, UR18, URZ ;  /* 0x000000120e0e7290 */ /* 0x000fc4000fffe1ff */
[----:B------:R-:W-:Y:S01]  /*5730*/  UIADD3 UR4, UPT, UPT, UR24, UR4, URZ ;  /* 0x0000000418047290 */ /* 0x000fe2000fffe0ff */
[----:B------:R-:W-:Y:S01]  /*5740*/  UMOV UR12, UR23 ;  /* 0x00000017000c7c82 */ /* 0x000fe20008000000 */
[----:B------:R-:W-:Y:S02]  /*5750*/  UMOV UR11, UR22 ;  /* 0x00000016000b7c82 */ /* 0x000fe40008000000 */
[----:B------:R-:W-:Y:S01]  /*5760*/  ULEA UR14, UR14, UR4, 0x14 ;  /* 0x000000040e0e7291 */ /* 0x000fe2000f8ea0ff */
[----:B------:R-:W-:-:S11]  /*5770*/  UMOV UR5, UR10 ;  /* 0x0000000a00057c82 */ /* 0x000fd60008000000 */
.L_x_116:
[----:B------:R-:W-:Y:S02]  /*5780*/  UIADD3 UR12, UPT, UPT, UR12, 0x1, URZ ;  /* 0x000000010c0c7890 */ /* 0x000fe4000fffe0ff */
[----:B--2---:R-:W-:Y:S02]  /*5790*/  ULEA UR6, UR5, UR13, 0x3 ;  /* 0x0000000d05067291 */ /* 0x004fe4000f8e18ff */
[----:B------:R-:W-:Y:S01]  /*57a0*/  UISETP.NE.AND UP3, UPT, UR12, URZ, UPT ;  /* 0x000000ff0c00728c */ /* 0x000fe2000bf65270 */
[----:B---3--:R-:W-:Y:S10]  /*57b0*/  @P2 BRA `(.L_x_114) ;  /* 0x00000000000c2947 */ /* 0x008ff40003800000 */
[----:B-1----:R-:W-:Y:S04]  /*57c0*/  SHF.L.U32 R2, R8, 0x1f, RZ ;  /* 0x0000001f08027819 */ /* 0x002fe800000006ff */
[----:B------:R-:W1:Y:S02]  /*57d0*/  SYNCS.PHASECHK.TRANS64.TRYWAIT P0, [UR6], R2 ;  /* 0x00000002ff0075a7 */ /* 0x000e640008001106 */
[----:B-1----:R-:W-:Y:S05]  /*57e0*/  @!P0 BRA `(.L_x_115) ;  /* 0x0000004800508947 */ /* 0x002fea0003800000 */
.L_x_114:
[----:B------:R-:W-:Y:S01]  /*57f0*/  UISETP.NE.AND UP0, UPT, UR11, 0x1, UPT ;  /* 0x000000010b00788c */ /* 0x000fe2000bf05270 */
[----:B------:R-:W-:Y:S01]  /*5800*/  PLOP3.LUT P2, PT, PT, PT, PT, 0x80, 0x8 ;  /* 0x000000000008781c */ /* 0x000fe20003f4f070 */
[----:B------:R-:W-:Y:S02]  /*5810*/  UIADD3 UR4, UPT, UPT, UR5, 0x1, URZ ;  /* 0x0000000105047890 */ /* 0x000fe4000fffe0ff */
[----:B------:R-:W-:Y:S02]  /*5820*/  ULEA UR8, UR5, UR17, 0x7 ;  /* 0x0000001105087291 */ /* 0x000fe4000f8e38ff */
[----:B------:R-:W-:Y:S01]  /*5830*/  UISETP.NE.AND UP1, UPT, UR4, 0x36, UPT ;  /* 0x000000360400788c */ /* 0x000fe2000bf25270 */
[----:B------:R-:W-:Y:S01]  /*5840*/  PLOP3.LUT P0, PT, PT, PT, UP0, 0x80, 0x8 ;  /* 0x000000000008781c */ /* 0x000fe20003f0f008 */
[----:B------:R-:W-:Y:S02]  /*5850*/  UIADD3 UR11, UPT, UPT, UR11, -0x1, URZ ;  /* 0xffffffff0b0b7890 */ /* 0x000fe4000fffe0ff */
[----:B------:R-:W-:Y:S02]  /*5860*/  USEL UR7, URZ, 0x1, UP1 ;  /* 0x00000001ff077887 */ /* 0x000fe40008800000 */
[----:B------:R-:W-:Y:S01]  /*5870*/  USEL UR10, UR4, URZ, UP1 ;  /* 0x000000ff040a7287 */ /* 0x000fe20008800000 */
[----:B------:R-:W-:Y:S03]  /*5880*/  UMOV UR9, 0xc0004010 ;  /* 0xc000401000097882 */ /* 0x000fe60000000000 */
[----:B------:R-:W-:Y:S01]  /*5890*/  @UP0 ULEA UR4, UR10, UR13, 0x3 ;  /* 0x0000000d0a040291 */ /* 0x000fe2000f8e18ff */
[----:B------:R-:W-:Y:S01]  /*58a0*/  LOP3.LUT R8, R8, UR7, RZ, 0x3c, !PT ;  /* 0x0000000708087c12 */ /* 0x000fe2000f8e3cff */
[----:B------:R-:W-:Y:S03]  /*58b0*/  UMOV UR7, 0xc0004010 ;  /* 0xc000401000077882 */ /* 0x000fe60000000000 */
[----:B-1----:R-:W-:Y:S04]  /*58c0*/  @P0 SHF.L.U32 R0, R8, 0x1f, RZ ;  /* 0x0000001f08000819 */ /* 0x002fe800000006ff */
[----:B------:R2:W3:Y:S01]  /*58d0*/  @P0 SYNCS.PHASECHK.TRANS64.TRYWAIT P2, [UR4], R0 ;  /* 0x00000000ff0005a7 */ /* 0x0004e20008041104 */
[----:B------:R-:W-:Y:S02]  /*58e0*/  UIADD3 UR4, UPT, UPT, UR6, 0x1b0, URZ ;  /* 0x000001b006047890 */ /* 0x000fe4000fffe0ff */
[----:B------:R-:W-:Y:S03]  /*58f0*/  ULEA UR6, UR5, UR16, 0x7 ;  /* 0x0000001005067291 */ /* 0x000fe6000f8e38ff */
[----:B------:R-:W-:Y:S06]  /*5900*/  UMOV UR5, UR10 ;  /* 0x0000000a00057c82 */ /* 0x000fec0008000000 */
[----:B------:R2:W-:Y:S01]  /*5910*/  UTCQMMA gdesc[UR6], gdesc[UR8], tmem[UR14], tmem[UR20], idesc[UR21], UP2 ;  /* 0x00ff1408060075ea */ /* 0x0005e2000900030e */
[----:B------:R-:W-:Y:S01]  /*5920*/  UPLOP3.LUT UP2, UPT, UPT, UPT, UPT, 0x80, 0x8 ;  /* 0x000000000008789c */ /* 0x000fe20003f4f070 */
[----:B------:R2:W-:Y:S01]  /*5930*/  UTCBAR.MULTICAST [UR4], URZ, UR15 ;  /* 0x000000ff040073e9 */ /* 0x0005e2000800080f */
[----:B------:R-:W-:Y:S09]  /*5940*/  BRA.U UP3, `(.L_x_116) ;  /* 0xfffffffd038c7547 */ /* 0x000ff2000b83ffff */
.L_x_113:
[----:B--2---:R-:W-:Y:S01]  /*5950*/  UIADD3 UR4, UPT, UPT, UR18, 0x1, URZ ;  /* 0x0000000112047890 */ /* 0x004fe2000fffe0ff */
[C---:B------:R-:W-:Y:S01]  /*5960*/  ISETP.NE.AND P0, PT, R10.reuse, 0x2, PT ;  /* 0x000000020a00780c */ /* 0x040fe20003f05270 */
[----:B------:R-:W-:Y:S02]  /*5970*/  UIADD3 UR5, UPT, UPT, UR19, 0x3a0, URZ ;  /* 0x000003a013057890 */ /* 0x000fe4000fffe0ff */
[----:B------:R-:W-:Y:S01]  /*5980*/  UISETP.NE.AND UP0, UPT, UR4, 0x4, UPT ;  /* 0x000000040400788c */ /* 0x000fe2000bf05270 */
[----:B-1----:R-:W-:Y:S02]  /*5990*/  SEL R0, RZ, 0x1, P0 ;  /* 0x00000001ff007807 */ /* 0x002fe40000000000 */
[----:B------:R-:W-:Y:S01]  /*59a0*/  SEL R10, R10, RZ, P0 ;  /* 0x000000ff0a0a7207 */ /* 0x000fe20000000000 */
[----:B------:R-:W-:Y:S01]  /*59b0*/  USEL UR6, URZ, 0x1, UP0 ;  /* 0x00000001ff067887 */ /* 0x000fe20008000000 */
[----:B------:R-:W-:Y:S01]  /*59c0*/  LOP3.LUT R9, R9, R0, RZ, 0x3c, !PT ;  /* 0x0000000009097212 */ /* 0x000fe200078e3cff */
[----:B------:R-:W-:Y:S01]  /*59d0*/  USEL UR18, UR4, URZ, UP0 ;  /* 0x000000ff04127287 */ /* 0x000fe20008000000 */
[----:B------:R1:W-:Y:S03]  /*59e0*/  UTCBAR [UR5], URZ ;  /* 0x000000ff050073e9 */ /* 0x0003e600080000ff */
[----:B------:R-:W-:Y:S01]  /*59f0*/  LOP3.LUT R11, R11, UR6, RZ, 0x3c, !PT ;  /* 0x000000060b0b7c12 */ /* 0x000fe2000f8e3cff */
[----:B------:R-:W-:Y:S07]  /*5a00*/  @P1 BRA `(.L_x_117) ;  /* 0xfffffff800c41947 */ /* 0x000fee000383ffff */
[----:B------:R-:W2:Y:S01]  /*5a10*/  S2UR UR8, SR_CgaCtaId ;  /* 0x00000000000879c3 */ /* 0x000ea20000008800 */
[----:B------:R-:W-:Y:S01]  /*5a20*/  ELECT P0, URZ, PT ;  /* 0x0000000000ff782f */ /* 0x000fe20003800000 */
[----:B------:R-:W-:Y:S01]  /*5a30*/  IMAD.MOV.U32 R0, RZ, RZ, 0x1 ;  /* 0x00000001ff007424 */ /* 0x000fe200078e00ff */
[----:B------:R-:W-:Y:S01]  /*5a40*/  UIADD3 UR13, UPT, UPT, UR13, 0x3c0, URZ ;  /* 0x000003c00d0d7890 */ /* 0x000fe2000fffe0ff */
[----:B------:R-:W-:Y:S01]  /*5a50*/  SHF.L.U32 R2, R11, 0x1f, RZ ;  /* 0x0000001f0b027819 */ /* 0x000fe200000006ff */
[----:B------:R-:W-:-:S03]  /*5a60*/  UMOV UR4, 0x40 ;  /* 0x0000004000047882 */ /* 0x000fc60000000000 */
[----:B------:R-:W-:Y:S01]  /*5a70*/  UVIRTCOUNT.DEALLOC.SMPOOL 0x80 ;  /* 0x000000800000784c */ /* 0x000fe20000000000 */
[----:B--2---:R-:W-:Y:S02]  /*5a80*/  ULEA UR8, UR8, UR4, 0x18 ;  /* 0x0000000408087291 */ /* 0x004fe4000f8ec0ff */
[----:B------:R-:W-:-:S07]  /*5a90*/  ULEA UR4, UR18, UR13, 0x3 ;  /* 0x0000000d12047291 */ /* 0x000fce000f8e18ff */
[----:B------:R2:W-:Y:S02]  /*5aa0*/  @P0 STS.U8 [UR8+0x1c], R0 ;  /* 0x00001c00ff000988 */ /* 0x0005e40008000008 */
[----:B------:R-:W4:Y:S02]  /*5ab0*/  SYNCS.PHASECHK.TRANS64.TRYWAIT P0, [UR4], R2 ;  /* 0x00000002ff0075a7 */ /* 0x000f240008001104 */
[----:B--2-4-:R-:W-:Y:S05]  /*5ac0*/  @!P0 BRA `(.L_x_118) ;  /* 0x0000004400b08947 */ /* 0x014fea0003800000 */
.L_x_273:
[----:B------:R-:W-:-:S04]  /*5ad0*/  UIADD3 UR4, UPT, UPT, UR18, 0x1, URZ ;  /* 0x0000000112047890 */ /* 0x000fc8000fffe0ff */
[----:B------:R-:W-:-:S04]  /*5ae0*/  UISETP.NE.AND UP0, UPT, UR4, 0x4, UPT ;  /* 0x000000040400788c */ /* 0x000fc8000bf05270 */
[----:B------:R-:W-:Y:S02]  /*5af0*/  USEL UR6, URZ, 0x1, UP0 ;  /* 0x00000001ff067887 */ /* 0x000fe40008000000 */
[----:B------:R-:W-:-:S04]  /*5b00*/  USEL UR4, UR4, URZ, UP0 ;  /* 0x000000ff04047287 */ /* 0x000fc80008000000 */
[----:B-1----:R-:W-:Y:S01]  /*5b10*/  ULEA UR5, UR4, UR13, 0x3 ;  /* 0x0000000d04057291 */ /* 0x002fe2000f8e18ff */
[----:B--2---:R-:W-:-:S04]  /*5b20*/  LOP3.LUT R2, R11, UR6, RZ, 0x3c, !PT ;  /* 0x000000060b027c12 */ /* 0x004fc8000f8e3cff */
[----:B------:R-:W-:-:S04]  /*5b30*/  SHF.L.U32 R3, R2, 0x1f, RZ ;  /* 0x0000001f02037819 */ /* 0x000fc800000006ff */
[----:B------:R-:W1:Y:S02]  /*5b40*/  SYNCS.PHASECHK.TRANS64.TRYWAIT P0, [UR5], R3 ;  /* 0x00000003ff0075a7 */ /* 0x000e640008001105 */
[----:B-1----:R-:W-:Y:S05]  /*5b50*/  @!P0 BRA `(.L_x_119) ;  /* 0x0000004400a48947 */ /* 0x002fea0003800000 */
.L_x_275:
        /* <DEDUP_REMOVED lines=9> */
.L_x_277:
[----:B------:R-:W-:-:S04]  /*5bf0*/  UIADD3 UR4, UPT, UPT, UR4, 0x1, URZ ;  /* 0x0000000104047890 */ /* 0x000fc8000fffe0ff */
[----:B------:R-:W-:-:S04]  /*5c00*/  UISETP.NE.AND UP0, UPT, UR4, 0x4, UPT ;  /* 0x000000040400788c */ /* 0x000fc8000bf05270 */
[----:B------:R-:W-:Y:S02]  /*5c10*/  USEL UR5, URZ, 0x1, UP0 ;  /* 0x00000001ff057887 */ /* 0x000fe40008000000 */
[----:B------:R-:W-:-:S04]  /*5c20*/  USEL UR4, UR4, URZ, UP0 ;  /* 0x000000ff04047287 */ /* 0x000fc80008000000 */
[----:B------:R-:W-:Y:S01]  /*5c30*/  ULEA UR4, UR4, UR13, 0x3 ;  /* 0x0000000d04047291 */ /* 0x000fe2000f8e18ff */
[----:B------:R-:W-:-:S04]  /*5c40*/  LOP3.LUT R2, R2, UR5, RZ, 0x3c, !PT ;  /* 0x0000000502027c12 */ /* 0x000fc8000f8e3cff */
[----:B------:R-:W-:-:S04]  /*5c50*/  SHF.L.U32 R2, R2, 0x1f, RZ ;  /* 0x0000001f02027819 */ /* 0x000fc800000006ff */
[----:B------:R-:W2:Y:S02]  /*5c60*/  SYNCS.PHASECHK.TRANS64.TRYWAIT P0, [UR4], R2 ;  /* 0x00000002ff0075a7 */ /* 0x000ea40008001104 */
[----:B--2---:R-:W-:Y:S05]  /*5c70*/  @!P0 BRA `(.L_x_121) ;  /* 0x00000044008c8947 */ /* 0x004fea0003800000 */
.L_x_279:
[----:B------:R-:W-:Y:S01]  /*5c80*/  NOP ;  /* 0x0000000000007918 */ /* 0x000fe20000000000 */
[----:B-1----:R-:W1:Y:S01]  /*5c90*/  LDS R0, [UR8+0x14] ;  /* 0x00001408ff007984 */ /* 0x002e620008000800 */
[----:B------:R-:W-:Y:S01]  /*5ca0*/  ULOP3.LUT UR4, UR24, 0xffff, URZ, 0xc0, !UPT ;  /* 0x0000ffff18047892 */ /* 0x000fe2000f8ec0ff */
[----:B------:R-:W-:Y:S01]  /*5cb0*/  UMOV UR5, 0xffff ;  /* 0x0000ffff00057882 */ /* 0x000fe20000000000 */
[----:B------:R-:W-:Y:S02]  /*5cc0*/  UMOV UR6, 0x1 ;  /* 0x0000000100067882 */ /* 0x000fe40000000000 */
[----:B------:R-:W-:-:S04]  /*5cd0*/  USHF.R.U32.HI UR4, URZ, 0x5, UR4 ;  /* 0x00000005ff047899 */ /* 0x000fc80008011604 */
[----:B------:R-:W-:Y:S02]  /*5ce0*/  USHF.L.U32 UR5, UR5, UR4, URZ ;  /* 0x0000000405057299 */ /* 0x000fe400080006ff */
[----:B------:R-:W-:-:S04]  /*5cf0*/  USHF.L.U32 UR4, UR6, UR4, URZ ;  /* 0x0000000406047299 */ /* 0x000fc800080006ff */
[----:B-1----:R-:W-:-:S04]  /*5d00*/  LOP3.LUT R0, R0, UR5, RZ, 0xc0, !PT ;  /* 0x0000000500007c12 */ /* 0x002fc8000f8ec0ff */
[----:B------:R-:W-:-:S13]  /*5d10*/  ISETP.NE.AND P0, PT, R0, UR5, PT ;  /* 0x0000000500007c0c */ /* 0x000fda000bf05270 */
[----:B------:R-:W-:Y:S05]  /*5d20*/  @P0 BRA `(.L_x_122) ;  /* 0x0000000000580947 */ /* 0x000fea0003800000 */
[----:B------:R-:W1:Y:S02]  /*5d30*/  LDS R0, [UR8+0x18] ;  /* 0x00001808ff007984 */ /* 0x000e640008000800 */
[----:B-1----:R-:W-:-:S04]  /*5d40*/  LOP3.LUT R0, R0, UR4, RZ, 0xc0, !PT ;  /* 0x0000000400007c12 */ /* 0x002fc8000f8ec0ff */
[----:B------:R-:W-:-:S13]  /*5d50*/  ISETP.NE.AND P0, PT, R0, UR4, PT ;  /* 0x0000000400007c0c */ /* 0x000fda000bf05270 */
[----:B------:R-:W-:Y:S05]  /*5d60*/  @P0 BRA `(.L_x_123) ;  /* 0x00000000003c0947 */ /* 0x000fea0003800000 */
[----:B------:R-:W1:Y:S01]  /*5d70*/  S2R R2, SR_LANEID ;  /* 0x0000000000027919 */ /* 0x000e620000000000 */
[----:B------:R-:W-:-:S06]  /*5d80*/  ULOP3.LUT UR5, URZ, UR5, URZ, 0x33, !UPT ;  /* 0x00000005ff057292 */ /* 0x000fcc000f8e33ff */
[----:B------:R-:W-:-:S04]  /*5d90*/  IMAD.U32 R0, RZ, RZ, UR5 ;  /* 0x00000005ff007e24 */ /* 0x000fc8000f8e00ff */
[----:B------:R2:W4:Y:S02]  /*5da0*/  REDUX UR7, R0 ;  /* 0x00000000000773c4 */ /* 0x0005240000000000 */
[----:B------:R1:W-:Y:S01]  /*5db0*/  UTCATOMSWS.AND URZ, UR5 ;  /* 0x0000000500ff79e3 */ /* 0x0003e20008000000 */
[----:B--2---:R-:W-:Y:S01]  /*5dc0*/  LOP3.LUT R0, RZ, UR4, RZ, 0x33, !PT ;  /* 0x00000004ff007c12 */ /* 0x004fe2000f8e33ff */
[----:B------:R-:W-:Y:S02]  /*5dd0*/  VOTEU.ANY UR4, UPT, PT ;  /* 0x0000000000047886 */ /* 0x000fe400038e0100 */
[----:B------:R-:W-:Y:S02]  /*5de0*/  UFLO.U32 UR4, UR4 ;  /* 0x00000004000472bd */ /* 0x000fe400080e0000 */
[----:B------:R-:W2:Y:S04]  /*5df0*/  REDUX UR6, R0 ;  /* 0x00000000000673c4 */ /* 0x000ea80000000000 */
[----:B-1----:R-:W-:-:S02]  /*5e00*/  ISETP.EQ.U32.AND P0, PT, R2, UR4, PT ;  /* 0x0000000402007c0c */ /* 0x002fc4000bf02070 */
[----:B----4-:R-:W-:-:S11]  /*5e10*/  MOV R2, UR7 ;  /* 0x0000000700027c02 */ /* 0x010fd60008000f00 */
[----:B------:R1:W-:Y:S01]  /*5e20*/  @P0 ATOMS.AND RZ, [UR8+0x14], R2 ;  /* 0x00001402ffff098c */ /* 0x0003e2000a800008 */
[----:B--2---:R-:W-:-:S05]  /*5e30*/  IMAD.U32 R0, RZ, RZ, UR6 ;  /* 0x00000006ff007e24 */ /* 0x004fca000f8e00ff */
[----:B------:R1:W-:Y:S01]  /*5e40*/  @P0 ATOMS.AND RZ, [UR8+0x18], R0 ;  /* 0x00001800ffff098c */ /* 0x0003e2000a800008 */
[----:B------:R-:W-:Y:S05]  /*5e50*/  BRA `(.L_x_124) ;  /* 0x0000000000147947 */ /* 0x000fea0003800000 */
.L_x_123:
[----:B------:R-:W-:Y:S02]  /*5e60*/  MOV R2, 0x5e80 ;  /* 0x00005e8000027802 */ /* 0x000fe40000000f00 */
[----:B---3-5:R-:W-:Y:S05]  /*5e70*/  CALL.REL.NOINC `($__internal_0_$__cuda_sm10x_tcgen05_guardrail_trap_col_being_dealloced_not_returned_by_alloc) ;  /* 0x0000004400a87944 */ /* 0x028fea0003c00000 */
[----:B------:R-:W-:Y:S05]  /*5e80*/  BRA `(.L_x_124) ;  /* 0x0000000000087947 */ /* 0x000fea0003800000 */
.L_x_122:
[----:B------:R-:W-:Y:S02]  /*5e90*/  MOV R2, 0x5eb0 ;  /* 0x00005eb000027802 */ /* 0x000fe40000000f00 */
[----:B---3-5:R-:W-:Y:S05]  /*5ea0*/  CALL.REL.NOINC `($__internal_2_$__cuda_sm10x_tcgen05_guardrail_trap_unallocated_columns_being_dealloced) ;  /* 0x0000004400b47944 */ /* 0x028fea0003c00000 */
.L_x_124:
[----:B------:R-:W-:Y:S01]  /*5eb0*/  NOP ;  /* 0x0000000000007918 */ /* 0x000fe20000000000 */
[----:B------:R-:W-:Y:S05]  /*5ec0*/  EXIT ;  /* 0x000000000000794d */ /* 0x000fea0003800000 */
.L_x_106:
[----:B------:R-:W-:-:S09]  /*5ed0*/  UISETP.NE.OR UP0, UPT, UR18, 0x3, !UP3 ;  /* 0x000000031200788c */ /* 0x000fd2000df05670 */
[----:B------:R-:W-:Y:S05]  /*5ee0*/  BRA.U UP0, `(.L_x_125) ;  /* 0x0000000d00347547 */ /* 0x000fea000b800000 */
[----:B------:R-:W2:Y:S01]  /*5ef0*/  LDCU.64 UR4, c[0x0][0x888] ;  /* 0x00011100ff0477ac */ /* 0x000ea20008000a00 */
[----:B------:R-:W3:Y:S01]  /*5f00*/  LDC.64 R12, c[0x0][0x348] ;  /* 0x0000d200ff0c7b82 */ /* 0x000ee20000000a00 */
[----:B------:R-:W-:Y:S02]  /*5f10*/  HFMA2 R9, -RZ, RZ, 0, 0 ;  /* 0x00000000ff097431 */ /* 0x000fe400000001ff */
[----:B------:R-:W-:Y:S01]  /*5f20*/  IMAD.MOV.U32 R11, RZ, RZ, 0x1 ;  /* 0x00000001ff0b7424 */ /* 0x000fe200078e00ff */
[----:B------:R-:W4:Y:S01]  /*5f30*/  LDCU UR33, c[0x0][0x370] ;  /* 0x00006e00ff2177ac */ /* 0x000f220008000800 */
[----:B------:R-:W-:Y:S01]  /*5f40*/  IMAD.MOV.U32 R10, RZ, RZ, RZ ;  /* 0x000000ffff0a7224 */ /* 0x000fe200078e00ff */
[----:B------:R-:W-:Y:S01]  /*5f50*/  MOV R3, 0x1000 ;  /* 0x0000100000037802 */ /* 0x000fe20000000f00 */
[----:B------:R-:W4:Y:S01]  /*5f60*/  LDCU.128 UR28, c[0x0][0xb10] ;  /* 0x00016200ff1c77ac */ /* 0x000f220008000c00 */
[----:B------:R-:W1:Y:S01]  /*5f70*/  LDCU UR32, c[0x0][0x374] ;  /* 0x00006e80ff2077ac */ /* 0x000e620008000800 */
[----:B------:R-:W1:Y:S01]  /*5f80*/  LDCU.64 UR26, c[0x0][0x890] ;  /* 0x00011200ff1a77ac */ /* 0x000e620008000a00 */
[----:B--2---:R-:W-:Y:S01]  /*5f90*/  UISETP.NE.U32.AND UP0, UPT, UR4, URZ, UPT ;  /* 0x000000ff0400728c */ /* 0x004fe2000bf05070 */
[----:B------:R-:W2:Y:S01]  /*5fa0*/  LDCU UR16, c[0x0][0xb0c] ;  /* 0x00016180ff1077ac */ /* 0x000ea20008000800 */
[----:B------:R-:W3:Y:S01]  /*5fb0*/  LDCU UR38, c[0x0][0xb20] ;  /* 0x00016400ff2677ac */ /* 0x000ee20008000800 */
[----:B------:R-:W3:Y:S01]  /*5fc0*/  LDCU UR4, c[0x0][0xb30] ;  /* 0x00016600ff0477ac */ /* 0x000ee20008000800 */
[----:B------:R-:W-:Y:S01]  /*5fd0*/  UMOV UR17, 0x400 ;  /* 0x0000040000117882 */ /* 0x000fe20000000000 */
[----:B----4-:R-:W-:-:S02]  /*5fe0*/  UIMAD.WIDE.U32 UR6, UR33, UR28, URZ ;  /* 0x0000001c210672a5 */ /* 0x010fc4000f8e00ff */
[----:B-1----:R-:W-:Y:S02]  /*5ff0*/  UIMAD.WIDE.U32 UR8, UR32, UR31, URZ ;  /* 0x0000001f200872a5 */ /* 0x002fe4000f8e00ff */
[----:B------:R-:W-:Y:S02]  /*6000*/  ULEA UR17, UR48, UR17, 0x18 ;  /* 0x0000001130117291 */ /* 0x000fe4000f8ec0ff */
[----:B------:R-:W-:Y:S02]  /*6010*/  UISETP.NE.AND.EX UP5, UPT, UR5, URZ, UPT, UP0 ;  /* 0x000000ff0500728c */ /* 0x000fe4000bfa5300 */
[----:B------:R-:W-:Y:S02]  /*6020*/  UISETP.NE.U32.AND UP6, UPT, UR26, URZ, UPT ;  /* 0x000000ff1a00728c */ /* 0x000fe4000bfc5070 */
[----:B------:R-:W-:Y:S02]  /*6030*/  UIADD3 UR5, UPT, UPT, UR17, 0x360, URZ ;  /* 0x0000036011057890 */ /* 0x000fe4000fffe0ff */
[----:B------:R-:W-:Y:S01]  /*6040*/  UISETP.NE.AND UP0, UPT, UR42, 0x1, UPT ;  /* 0x000000012a00788c */ /* 0x000fe2000bf05270 */
[----:B------:R-:W-:Y:S01]  /*6050*/  UMOV UR35, UR7 ;  /* 0x0000000700237c82 */ /* 0x000fe20008000000 */
[----:B------:R-:W-:Y:S01]  /*6060*/  UMOV UR34, UR9 ;  /* 0x0000000900227c82 */ /* 0x000fe20008000000 */
[----:B------:R-:W-:-:S02]  /*6070*/  USEL UR37, URZ, 0x1, UP4 ;  /* 0x00000001ff257887 */ /* 0x000fc4000a000000 */
[----:B--2---:R-:W-:Y:S02]  /*6080*/  UISETP.NE.AND UP0, UPT, UR16, 0x1, UPT ;  /* 0x000000011000788c */ /* 0x004fe4000bf05270 */
[----:B------:R-:W-:Y:S02]  /*6090*/  UPLOP3.LUT UP4, UPT, UPT, UPT, UPT, 0x40, 0x4 ;  /* 0x000000000004789c */ /* 0x000fe40003f8e870 */
[----:B------:R-:W-:Y:S01]  /*60a0*/  UISETP.GE.AND UP2, UPT, UR42, 0x1, UPT ;  /* 0x000000012a00788c */ /* 0x000fe2000bf46270 */
[----:B------:R-:W1:Y:S01]  /*60b0*/  LDCU.64 UR14, c[0x0][0xb28] ;  /* 0x00016500ff0e77ac */ /* 0x000e620008000a00 */
[----:B------:R-:W-:Y:S02]  /*60c0*/  UISETP.NE.AND.EX UP6, UPT, UR27, URZ, UPT, UP6 ;  /* 0x000000ff1b00728c */ /* 0x000fe4000bfc5360 */
[----:B------:R-:W-:Y:S02]  /*60d0*/  UPRMT UR48, UR48, 0x654, UR5 ;  /* 0x0000065430307896 */ /* 0x000fe40008000005 */
[----:B------:R-:W-:-:S02]  /*60e0*/  USHF.R.U32.HI UR35, URZ, UR29, UR35 ;  /* 0x0000001dff237299 */ /* 0x000fc40008011623 */
[----:B---3--:R-:W-:Y:S02]  /*60f0*/  USHF.R.U32.HI UR34, URZ, UR38, UR34 ;  /* 0x00000026ff227299 */ /* 0x008fe40008011622 */
[----:B------:R-:W-:Y:S02]  /*6100*/  UISETP.NE.AND UP0, UPT, UR30, 0x1, UPT ;  /* 0x000000011e00788c */ /* 0x000fe4000bf05270 */
[----:B------:R-:W-:-:S11]  /*6110*/  UISETP.NE.AND UP3, UPT, UR4, 0x1, UPT ;  /* 0x000000010400788c */ /* 0x000fd6000bf65270 */
.L_x_133:
[C---:B------:R-:W-:Y:S02]  /*6120*/  LEA R8, R10.reuse, UR17, 0x3 ;  /* 0x000000110a087c11 */ /* 0x040fe4000f8e18ff */
[----:B------:R-:W-:Y:S02]  /*6130*/  SHF.L.U32 R0, R9, 0x1f, RZ ;  /* 0x0000001f09007819 */ /* 0x000fe400000006ff */
[----:B------:R-:W-:Y:S02]  /*6140*/  LEA R4, R10, UR17, 0x4 ;  /* 0x000000110a047c11 */ /* 0x000fe4000f8e20ff */
[----:B--2---:R-:W2:Y:S02]  /*6150*/  SYNCS.PHASECHK.TRANS64.TRYWAIT P0, [R8+URZ+0x380], R0 ;  /* 0x00038000080075a7 */ /* 0x004ea400080011ff */
[----:B--2---:R-:W-:Y:S05]  /*6160*/  @!P0 BRA `(.L_x_126) ;  /* 0x0000004000688947 */ /* 0x004fea0003800000 */
.L_x_280:
[----:B------:R-:W3:Y:S01]  /*6170*/  LDS.128 R4, [R4+0x410] ;  /* 0x0004100004047984 */ /* 0x000ee20000000c00 */
[----:B------:R-:W-:Y:S01]  /*6180*/  UISETP.GE.AND UP0, UPT, UR42, 0x1, UPT ;  /* 0x000000012a00788c */ /* 0x000fe2000bf06270 */
[----:B------:R-:W-:Y:S01]  /*6190*/  @!PT LDS RZ, [RZ] ;  /* 0x00000000fffff984 */ /* 0x000fe20000000800 */
[----:B------:R-:W-:Y:S01]  /*61a0*/  @!PT LDS RZ, [RZ] ;  /* 0x00000000fffff984 */ /* 0x000fe20000000800 */
[----:B------:R-:W-:Y:S01]  /*61b0*/  @!PT LDS RZ, [RZ] ;  /* 0x00000000fffff984 */ /* 0x000fe20000000800 */
[----:B------:R-:W-:Y:S01]  /*61c0*/  @!PT LDS RZ, [RZ] ;  /* 0x00000000fffff984 */ /* 0x000fe20000000800 */
[----:B------:R4:W-:Y:S06]  /*61d0*/  MEMBAR.ALL.CTA ;  /* 0x0000000000007992 */ /* 0x0009ec0000008000 */
[----:B----4-:R-:W4:Y:S01]  /*61e0*/  FENCE.VIEW.ASYNC.S ;  /* 0x00000000000073c6 */ /* 0x010f220000000000 */
[----:B---3--:R-:W-:Y:S11]  /*61f0*/  LOP3.LUT P0, RZ, R6, 0x1, RZ, 0xc0, !PT ;  /* 0x0000000106ff7812 */ /* 0x008ff6000780c0ff */
[----:B------:R-:W-:Y:S02]  /*6200*/  @!UPT UIADD3 URZ, UPT, UPT, URZ, URZ, URZ ;  /* 0x000000fffffff290 */ /* 0x000fe4000fffe0ff */
[----:B----4-:R-:W-:Y:S01]  /*6210*/  VOTEU.ANY UP2, P0 ;  /* 0x0000000000ff7886 */ /* 0x010fe20000040100 */
[----:B------:R-:W-:Y:S11]  /*6220*/  PLOP3.LUT P0, PT, PT, PT, UP2, 0x80, 0x8 ;  /* 0x000000000008781c */ /* 0x000ff60003f0f028 */
[----:B------:R-:W-:Y:S02]  /*6230*/  @!UPT UIADD3 URZ, UPT, UPT, URZ, URZ, URZ ;  /* 0x000000fffffff290 */ /* 0x000fe4000fffe0ff */
[----:B--2---:R-:W-:Y:S02]  /*6240*/  @P0 SHF.R.U32.HI R0, RZ, 0x10, R5 ;  /* 0x00000010ff000819 */ /* 0x004fe40000011605 */
[----:B------:R-:W-:Y:S02]  /*6250*/  @P0 MOV R2, R4 ;  /* 0x0000000400020202 */ /* 0x000fe40000000f00 */
[----:B------:R-:W-:Y:S01]  /*6260*/  @P0 R2UR UR4, R0 ;  /* 0x00000000000402ca */ /* 0x000fe200000e0000 */
[----:B------:R-:W-:Y:S01]  /*6270*/  VIADD R0, R8, 0x390 ;  /* 0x0000039008007836 */ /* 0x000fe20000000000 */
[----:B------:R-:W-:Y:S02]  /*6280*/  @P0 LOP3.LUT R4, R5, 0xffff, RZ, 0xc0, !PT ;  /* 0x0000ffff05040812 */ /* 0x000fe400078ec0ff */
[----:B------:R-:W-:Y:S02]  /*6290*/  @P0 R2UR UR6, R2 ;  /* 0x00000000020602ca */ /* 0x000fe400000e0000 */
[----:B------:R-:W-:Y:S02]  /*62a0*/  PRMT R0, RZ, 0x654, R0 ;  /* 0x00000654ff007816 */ /* 0x000fe40000000000 */
[----:B------:R-:W-:Y:S02]  /*62b0*/  @P0 R2UR UR5, R4 ;  /* 0x00000000040502ca */ /* 0x000fe400000e0000 */
[----:B------:R2:W-:Y:S03]  /*62c0*/  SYNCS.ARRIVE.TRANS64.RED.A1T0 RZ, [R0+URZ], RZ ;  /* 0x000000ff00ff79a7 */ /* 0x0005e600081004ff */
[----:B------:R-:W-:Y:S04]  /*62d0*/  @UP2 UMOV UR25, UR4 ;  /* 0x0000000400192c82 */ /* 0x000fe80008000000 */
[----:B------:R-:W-:Y:S04]  /*62e0*/  @UP2 UMOV UR13, UR6 ;  /* 0x00000006000d2c82 */ /* 0x000fe80008000000 */
[----:B------:R-:W-:Y:S01]  /*62f0*/  @UP2 UMOV UR7, UR5 ;  /* 0x0000000500072c82 */ /* 0x000fe20008000000 */
[----:B------:R-:W-:Y:S05]  /*6300*/  BRA.U !UP0, `(.L_x_127) ;  /* 0x0000000108c07547 */ /* 0x000fea000b800000 */
[----:B------:R-:W-:Y:S02]  /*6310*/  UIMAD.WIDE.U32 UR10, UR7, UR31, URZ ;  /* 0x0000001f070a72a5 */ /* 0x000fe4000f8e00ff */
[----:B------:R-:W-:Y:S02]  /*6320*/  UP2UR UR12, UPR, URZ, 0x4 ;  /* 0x00000004ff0c7883 */ /* 0x000fe40008000000 */
[----:B------:R-:W-:Y:S02]  /*6330*/  UISETP.NE.AND UP2, UPT, UR30, 0x1, UPT ;  /* 0x000000011e00788c */ /* 0x000fe4000bf45270 */
[----:B------:R-:W-:Y:S02]  /*6340*/  UIMAD.WIDE.U32 UR18, UR13, UR28, URZ ;  /* 0x0000001c0d1272a5 */ /* 0x000fe4000f8e00ff */
[----:B------:R-:W-:Y:S02]  /*6350*/  USEL UR4, UR32, UR34, !UP2 ;  /* 0x0000002220047287 */ /* 0x000fe4000d000000 */
[----:B------:R-:W-:Y:S02]  /*6360*/  UISETP.NE.AND UP0, UPT, UR16, 0x1, UPT ;  /* 0x000000011000788c */ /* 0x000fe4000bf05270 */
[----:B------:R-:W-:Y:S02]  /*6370*/  UP2UR UR24, UPR, URZ, 0x2 ;  /* 0x00000002ff187883 */ /* 0x000fe40008000000 */
[----:B------:R-:W-:Y:S02]  /*6380*/  UISETP.NE.AND UP1, UPT, UR42, 0x1, UPT ;  /* 0x000000012a00788c */ /* 0x000fe4000bf25270 */
[----:B-1----:R-:W-:Y:S02]  /*6390*/  UIMAD.WIDE.U32 UR20, UR4, UR14, URZ ;  /* 0x0000000e041472a5 */ /* 0x002fe4000f8e00ff */
[----:B------:R-:W-:Y:S01]  /*63a0*/  USEL UR8, UR33, UR35, !UP0 ;  /* 0x0000002321087287 */ /* 0x000fe2000c000000 */
[----:B------:R-:W-:Y:S02]  /*63b0*/  UMOV UR5, UR11 ;  /* 0x0000000b00057c82 */ /* 0x000fe40008000000 */
[----:B------:R-:W-:Y:S02]  /*63c0*/  USHF.R.U32.HI UR6, URZ, UR38, UR5 ;  /* 0x00000026ff067299 */ /* 0x000fe40008011605 */
[----:B------:R-:W-:Y:S02]  /*63d0*/  UIMAD.WIDE.U32 UR22, UR8, UR14, URZ ;  /* 0x0000000e081672a5 */ /* 0x000fe4000f8e00ff */
[----:B------:R-:W-:Y:S02]  /*63e0*/  USEL UR6, UR7, UR6, !UP2 ;  /* 0x0000000607067287 */ /* 0x000fe4000d000000 */
[----:B------:R-:W-:Y:S02]  /*63f0*/  UISETP.NE.AND UP2, UPT, UR12, URZ, UPT ;  /* 0x000000ff0c00728c */ /* 0x000fe4000bf45270 */
[----:B------:R-:W-:Y:S01]  /*6400*/  UIMAD.WIDE.U32 UR10, UR6, UR14, URZ ;  /* 0x0000000e060a72a5 */ /* 0x000fe2000f8e00ff */
[----:B------:R-:W-:Y:S02]  /*6410*/  UMOV UR5, UR19 ;  /* 0x0000001300057c82 */ /* 0x000fe40008000000 */
[----:B------:R-:W-:Y:S03]  /*6420*/  USHF.R.U32.HI UR9, URZ, UR29, UR5 ;  /* 0x0000001dff097299 */ /* 0x000fe60008011605 */
[----:B------:R-:W-:Y:S02]  /*6430*/  UMOV UR5, UR21 ;  /* 0x0000001500057c82 */ /* 0x000fe40008000000 */
[----:B------:R-:W-:Y:S03]  /*6440*/  @UP1 USHF.R.U32.HI UR4, URZ, UR15, UR5 ;  /* 0x0000000fff041299 */ /* 0x000fe60008011605 */
[----:B------:R-:W-:Y:S01]  /*6450*/  UMOV UR5, UR23 ;  /* 0x0000001700057c82 */ /* 0x000fe20008000000 */
[----:B------:R-:W-:Y:S02]  /*6460*/  UIMAD UR4, UR42, UR4, URZ ;  /* 0x000000042a0472a4 */ /* 0x000fe4000f8e02ff */
[----:B------:R-:W-:Y:S02]  /*6470*/  @UP1 USHF.R.U32.HI UR8, URZ, UR15, UR5 ;  /* 0x0000000fff081299 */ /* 0x000fe40008011605 */
[----:B------:R-:W-:Y:S02]  /*6480*/  USEL UR5, UR13, UR9, !UP0 ;  /* 0x000000090d057287 */ /* 0x000fe4000c000000 */
[----:B------:R-:W-:Y:S02]  /*6490*/  UIMAD UR9, UR42, UR8, URZ ;  /* 0x000000082a0972a4 */ /* 0x000fe4000f8e02ff */
[----:B------:R-:W-:Y:S03]  /*64a0*/  UISETP.GE.AND UP0, UPT, UR6, UR4, UPT ;  /* 0x000000040600728c */ /* 0x000fe6000bf06270 */
[----:B------:R-:W-:Y:S01]  /*64b0*/  UMOV UR4, UR11 ;  /* 0x0000000b00047c82 */ /* 0x000fe20008000000 */
[----:B------:R-:W-:Y:S02]  /*64c0*/  UISETP.GE.OR UP0, UPT, UR5, UR9, UP0 ;  /* 0x000000090500728c */ /* 0x000fe40008706670 */
[----:B------:R-:W-:Y:S02]  /*64d0*/  USHF.R.U32.HI UR4, URZ, UR15, UR4 ;  /* 0x0000000fff047299 */ /* 0x000fe40008011604 */
[----:B------:R-:W-:Y:S02]  /*64e0*/  UIMAD.WIDE.U32 UR10, UR5, UR14, URZ ;  /* 0x0000000e050a72a5 */ /* 0x000fe4000f8e00ff */
[----:B------:R-:W-:Y:S04]  /*64f0*/  USEL UR12, UR6, UR4, !UP1 ;  /* 0x00000004060c7287 */ /* 0x000fe8000c800000 */
[----:B------:R-:W-:Y:S01]  /*6500*/  UIADD3 UR9, UPT, UPT, -UR12, URZ, URZ ;  /* 0x000000ff0c097290 */ /* 0x000fe2000fffe1ff */
[----:B------:R-:W-:Y:S02]  /*6510*/  @!UP0 UMOV UR4, UR11 ;  /* 0x0000000b00048c82 */ /* 0x000fe40008000000 */
[----:B------:R-:W-:Y:S02]  /*6520*/  @!UP0 USHF.R.U32.HI UR4, URZ, UR15, UR4 ;  /* 0x0000000fff048299 */ /* 0x000fe40008011604 */
[----:B------:R-:W-:Y:S02]  /*6530*/  UIMAD UR9, UR42, UR9, UR6 ;  /* 0x000000092a0972a4 */ /* 0x000fe4000f8e0206 */
[----:B------:R-:W-:Y:S02]  /*6540*/  @!UP0 USEL UR4, UR5, UR4, !UP1 ;  /* 0x0000000405048287 */ /* 0x000fe4000c800000 */
[----:B------:R-:W-:Y:S02]  /*6550*/  UISETP.NE.AND UP1, UPT, UR24, URZ, UPT ;  /* 0x000000ff1800728c */ /* 0x000fe4000bf25270 */
[----:B------:R-:W-:Y:S02]  /*6560*/  @!UP0 UIMAD UR9, UR8, UR9, UR4 ;  /* 0x00000009080982a4 */ /* 0x000fe4000f8e0204 */
[----:B------:R-:W-:Y:S02]  /*6570*/  @!UP0 UIADD3 UR10, UPT, UPT, UR12, -UR4, URZ ;  /* 0x800000040c0a8290 */ /* 0x000fe4000fffe0ff */
[----:B------:R-:W-:Y:S02]  /*6580*/  UIADD3 UR4, UPT, UPT, -UR5, URZ, URZ ;  /* 0x000000ff05047290 */ /* 0x000fe4000fffe1ff */
[----:B------:R-:W-:Y:S02]  /*6590*/  UIADD3 UR8, UPT, UPT, -UR6, URZ, URZ ;  /* 0x000000ff06087290 */ /* 0x000fe4000fffe1ff */
[----:B------:R-:W-:Y:S02]  /*65a0*/  @!UP0 UIMAD UR6, UR10, UR42, UR5 ;  /* 0x0000002a0a0682a4 */ /* 0x000fe4000f8e0205 */
[----:B------:R-:W-:Y:S02]  /*65b0*/  UIMAD UR13, UR16, UR4, UR13 ;  /* 0x00000004100d72a4 */ /* 0x000fe4000f8e020d */
[----:B------:R-:W-:Y:S01]  /*65c0*/  UIMAD UR7, UR30, UR8, UR7 ;  /* 0x000000081e0772a4 */ /* 0x000fe2000f8e0207 */
[----:B------:R-:W-:Y:S02]  /*65d0*/  @!UP0 UMOV UR5, UR9 ;  /* 0x0000000900058c82 */ /* 0x000fe40008000000 */
[----:B------:R-:W-:Y:S02]  /*65e0*/  UIMAD UR13, UR5, UR16, UR13 ;  /* 0x00000010050d72a4 */ /* 0x000fe4000f8e020d */
[----:B------:R-:W-:Y:S11]  /*65f0*/  UIMAD UR7, UR6, UR30, UR7 ;  /* 0x0000001e060772a4 */ /* 0x000ff6000f8e0207 */
[----:B------:R-:W-:Y:S01]  /*6600*/  @!UPT UIADD3 URZ, UPT, UPT, URZ, URZ, URZ ;  /* 0x000000fffffff290 */ /* 0x000fe2000fffe0ff */
.L_x_127:
[----:B------:R-:W3:Y:S01]  /*6610*/  @!UP3 LDCU.128 UR20, c[0x0][0xb10] ;  /* 0x00016200ff14b7ac */ /* 0x000ee20008000c00 */
[----:B------:R-:W-:Y:S02]  /*6620*/  ISETP.NE.U32.AND P0, PT, RZ, UR26, PT ;  /* 0x0000001aff007c0c */ /* 0x000fe4000bf05070 */
[----:B------:R-:W-:Y:S02]  /*6630*/  SHF.L.U32 R2, R11, 0x1f, RZ ;  /* 0x0000001f0b027819 */ /* 0x000fe400000006ff */
[----:B------:R-:W-:Y:S01]  /*6640*/  ISETP.NE.AND.EX P0, PT, RZ, UR27, PT, P0 ;  /* 0x0000001bff007c0c */ /* 0x000fe2000bf05300 */
[----:B------:R-:W4:Y:S01]  /*6650*/  @!UP3 LDCU UR5, c[0x0][0xb0c] ;  /* 0x00016180ff05b7ac */ /* 0x000f220008000800 */
[----:B---3--:R-:W-:Y:S07]  /*6660*/  UIMAD.WIDE.U32 UR8, UR13, UR20, URZ ;  /* 0x000000140d0872a5 */ /* 0x008fee000f8e00ff */
[----:B------:R-:W-:Y:S01]  /*6670*/  @!UP3 UMOV UR4, UR9 ;  /* 0x000000090004bc82 */ /* 0x000fe20008000000 */
[----:B----4-:R-:W-:Y:S02]  /*6680*/  @!UP3 UISETP.NE.AND UP0, UPT, UR5, 0x1, UPT ;  /* 0x000000010500b88c */ /* 0x010fe4000bf05270 */
[----:B------:R-:W-:Y:S02]  /*6690*/  @!UP3 USHF.R.U32.HI UR4, URZ, UR21, UR4 ;  /* 0x00000015ff04b299 */ /* 0x000fe40008011604 */
[----:B------:R-:W-:Y:S02]  /*66a0*/  UIMAD.WIDE.U32 UR8, UR7, UR23, URZ ;  /* 0x00000017070872a5 */ /* 0x000fe4000f8e00ff */
[----:B------:R-:W-:Y:S02]  /*66b0*/  @!UP3 USEL UR10, UR13, UR4, !UP0 ;  /* 0x000000040d0ab287 */ /* 0x000fe4000c000000 */
[----:B------:R-:W-:Y:S03]  /*66c0*/  @!UP3 UISETP.NE.AND UP0, UPT, UR22, 0x1, UPT ;  /* 0x000000011600b88c */ /* 0x000fe6000bf05270 */
[----:B------:R-:W-:Y:S02]  /*66d0*/  @!UP3 UMOV UR6, UR9 ;  /* 0x000000090006bc82 */ /* 0x000fe40008000000 */
[----:B------:R-:W3:Y:S02]  /*66e0*/  @!UP3 LDCU UR4, c[0x0][0xb20] ;  /* 0x00016400ff04b7ac */ /* 0x000ee40008000800 */
[----:B---3--:R-:W-:Y:S04]  /*66f0*/  @!UP3 USHF.R.U32.HI UR6, URZ, UR4, UR6 ;  /* 0x00000004ff06b299 */ /* 0x008fe80008011606 */
[----:B------:R-:W-:Y:S04]  /*6700*/  @!UP3 USEL UR6, UR7, UR6, !UP0 ;  /* 0x000000060706b287 */ /* 0x000fe8000c000000 */
[----:B------:R-:W-:Y:S02]  /*6710*/  @!UP3 UIADD3 UR4, UPT, UPT, -UR10, UR6, URZ ;  /* 0x000000060a04b290 */ /* 0x000fe4000fffe1ff */
[----:B------:R-:W-:Y:S02]  /*6720*/  @!UP3 UIADD3 UR6, UPT, UPT, UR10, -UR6, URZ ;  /* 0x800000060a06b290 */ /* 0x000fe4000fffe0ff */
[----:B------:R-:W-:Y:S02]  /*6730*/  @!UP3 UIMAD UR13, UR4, UR5, UR13 ;  /* 0x00000005040db2a4 */ /* 0x000fe4000f8e020d */
[----:B------:R-:W-:Y:S01]  /*6740*/  @!UP3 UIMAD UR7, UR6, UR22, UR7 ;  /* 0x000000160607b2a4 */ /* 0x000fe2000f8e0207 */
[----:B------:R-:W-:Y:S11]  /*6750*/  BRA.U UP4, `(.L_x_128) ;  /* 0x0000000104107547 */ /* 0x000ff6000b800000 */
[----:B------:R-:W-:Y:S04]  /*6760*/  MOV R4, UR37 ;  /* 0x0000002500047c02 */ /* 0x000fe80008000f00 */
[----:B------:R-:W-:Y:S04]  /*6770*/  SHF.L.U32 R4, R4, 0x1f, RZ ;  /* 0x0000001f04047819 */ /* 0x000fe800000006ff */
[----:B------:R-:W3:Y:S02]  /*6780*/  SYNCS.PHASECHK.TRANS64.TRYWAIT P1, [UR17+0x378], R4 ;  /* 0x00037804ff0075a7 */ /* 0x000ee40008021111 */
[----:B---3--:R-:W-:Y:S05]  /*6790*/  @!P1 BRA `(.L_x_129) ;  /* 0x0000003800f09947 */ /* 0x008fea0003800000 */
.L_x_128:
[----:B------:R-:W-:Y:S05]  /*67a0*/  BRA.U !UP6, `(.L_x_130) ;  /* 0x000000010e387547 */ /* 0x000fea000b800000 */
[----:B------:R-:W-:Y:S01]  /*67b0*/  UPLOP3.LUT UP1, UPT, UPT, UPT, UP5, 0x80, 0x8 ;  /* 0x000000000008789c */ /* 0x000fe20003f2f050 */
[----:B--2---:R-:W-:Y:S01]  /*67c0*/  HFMA2 R0, -RZ, RZ, 0, 5.9604644775390625e-08 ;  /* 0x00000001ff007431 */ /* 0x004fe200000001ff */
[----:B------:R-:W2:Y:S01]  /*67d0*/  LDCU.64 UR8, c[0x0][0x358] ;  /* 0x00006b00ff0877ac */ /* 0x000ea20008000a00 */
[----:B------:R-:W-:Y:S03]  /*67e0*/  IMAD.MOV.U32 R79, RZ, RZ, 0x1 ;  /* 0x00000001ff4f7424 */ /* 0x000fe600078e00ff */
[----:B------:R-:W-:Y:S05]  /*67f0*/  PLOP3.LUT P1, PT, PT, PT, UP1, 0x80, 0x8 ;  /* 0x000000000008781c */ /* 0x000fea0003f2f018 */
[----:B------:R-:W3:Y:S01]  /*6800*/  @UP1 LDCU.64 UR4, c[0x0][0x888] ;  /* 0x00011100ff0417ac */ /* 0x000ee20008000a00 */
[----:B------:R-:W-:Y:S07]  /*6810*/  @UP1 UIMAD UR6, UR36, UR26, URZ ;  /* 0x0000001a240612a4 */ /* 0x000fee000f8e02ff */
[----:B------:R-:W-:Y:S01]  /*6820*/  @!P1 PRMT R79, R0, 0x7610, R79 ;  /* 0x00007610004f9816 */ /* 0x000fe2000000004f */
[----:B---3--:R-:W-:Y:S06]  /*6830*/  @UP1 UIMAD.WIDE UR4, UR6, 0x4, UR4 ;  /* 0x00000004060418a5 */ /* 0x008fec000f8e0204 */
[----:B------:R-:W-:Y:S01]  /*6840*/  IMAD.U32 R4, RZ, RZ, UR4 ;  /* 0x00000004ff047e24 */ /* 0x000fe2000f8e00ff */
[----:B------:R-:W-:Y:S04]  /*6850*/  MOV R5, UR5 ;  /* 0x0000000500057c02 */ /* 0x000fe80008000f00 */
[----:B------:R-:W3:Y:S01]  /*6860*/  @!UP1 LDCU UR4, c[0x0][0x880] ;  /* 0x00011000ff0497ac */ /* 0x000ee20008000800 */
[----:B--2--5:R4:W5:Y:S02]  /*6870*/  @P1 LDG.E R39, desc[UR8][R4.64] ;  /* 0x0000000804271981 */ /* 0x024964000c1e1900 */
[----:B---34-:R-:W-:Y:S07]  /*6880*/  @!P1 IMAD.U32 R39, RZ, RZ, UR4 ;  /* 0x00000004ff279e24 */ /* 0x018fee000f8e00ff */
.L_x_130:
[----:B-----5:R-:W-:Y:S01]  /*6890*/  @!P0 FSETP.EQ.AND P2, PT, R39, RZ, PT ;  /* 0x000000ff2700820b */ /* 0x020fe20003f42000 */
[----:B------:R-:W-:Y:S01]  /*68a0*/  @!UPT UIADD3 URZ, UPT, UPT, URZ, URZ, URZ ;  /* 0x000000fffffff290 */ /* 0x000fe2000fffe0ff */
[----:B------:R-:W-:Y:S11]  /*68b0*/  @!P0 BRA `(.L_x_131) ;  /* 0x0000000000148947 */ /* 0x000ff60003800000 */
[----:B------:R-:W-:Y:S02]  /*68c0*/  LOP3.LUT P0, RZ, R79, 0xff, RZ, 0xc0, !PT ;  /* 0x000000ff4fff7812 */ /* 0x000fe4000780c0ff */
[----:B------:R-:W-:Y:S04]  /*68d0*/  PLOP3.LUT P2, PT, PT, PT, UP1, 0x80, 0x8 ;  /* 0x000000000008781c */ /* 0x000fe80003f4f018 */
[----:B------:R-:W-:Y:S07]  /*68e0*/  PLOP3.LUT P2, PT, P2, PT, PT, 0x8, 0x80 ;  /* 0x000000000080781c */ /* 0x000fee000174e170 */
[----:B------:R-:W-:Y:S11]  /*68f0*/  @P0 FSETP.EQ.AND P2, PT, R39, RZ, PT ;  /* 0x000000ff2700020b */ /* 0x000ff60003f42000 */
[----:B------:R-:W-:Y:S02]  /*6900*/  @!UPT UIADD3 URZ, UPT, UPT, URZ, URZ, URZ ;  /* 0x000000fffffff290 */ /* 0x000fe4000fffe0ff */
.L_x_131:
[----:B------:R-:W3:Y:S01]  /*6910*/  SYNCS.PHASECHK.TRANS64.TRYWAIT P0, [UR17+0x368], R2 ;  /* 0x00036802ff0075a7 */ /* 0x000ee20008001111 */
[----:B------:R-:W-:Y:S02]  /*6920*/  ELECT P1, URZ, PT ;  /* 0x0000000000ff782f */ /* 0x000fe40003820000 */
[----:B------:R-:W-:Y:S01]  /*6930*/  IADD3 R10, PT, PT, R10, 0x1, RZ ;  /* 0x000000010a0a7810 */ /* 0x000fe20007ffe0ff */
[----:B---3--:R-:W-:Y:S10]  /*6940*/  @!P0 BRA `(.L_x_132) ;  /* 0x00000038009c8947 */ /* 0x008ff40003800000 */
.L_x_283:
[----:B------:R-:W-:Y:S01]  /*6950*/  PLOP3.LUT P1, PT, P2, P1, PT, 0xf2, 0x2f ;  /* 0x00000000002f781c */ /* 0x000fe20001723e72 */
[----:B------:R-:W-:Y:S01]  /*6960*/  UMOV UR18, 0x0 ;  /* 0x0000000000127882 */ /* 0x000fe20000000000 */
[----:B------:R-:W-:Y:S01]  /*6970*/  UMOV UR19, 0x10000000 ;  /* 0x1000000000137882 */ /* 0x000fe20000000000 */
[----:B------:R-:W-:Y:S01]  /*6980*/  UMOV UR12, UR36 ;  /* 0x00000024000c7c82 */ /* 0x000fe20008000000 */
[----:B------:R-:W-:Y:S01]  /*6990*/  LOP3.LUT R11, R11, 0x1, RZ, 0x3c, !PT ;  /* 0x000000010b0b7812 */ /* 0x000fe200078e3cff */
[----:B------:R-:W-:Y:S01]  /*69a0*/  UMOV UR36, UR25 ;  /* 0x0000001900247c82 */ /* 0x000fe20008000000 */
[----:B------:R-:W-:Y:S07]  /*69b0*/  UPLOP3.LUT UP4, UPT, UPT, UPT, UPT, 0x80, 0x8 ;  /* 0x000000000008789c */ /* 0x000fee0003f8f070 */
[----:B--2---:R-:W-:Y:S01]  /*69c0*/  @!P1 IADD3 R2, P0, PT, R12, 0x580, RZ ;  /* 0x000005800c029810 */ /* 0x004fe20007f1e0ff */
[----:B------:R-:W-:Y:S03]  /*69d0*/  VOTEU.ALL UP0, P1 ;  /* 0x0000000000ff7886 */ /* 0x000fe60000800000 */
[----:B------:R-:W-:Y:S01]  /*69e0*/  @!P1 R2UR UR5, R2 ;  /* 0x00000000020592ca */ /* 0x000fe200000e0000 */
[----:B------:R-:W-:Y:S01]  /*69f0*/  @!P1 IMAD.X R0, RZ, RZ, R13, P0 ;  /* 0x000000ffff009224 */ /* 0x000fe200000e060d */
[----:B------:R-:W-:Y:S01]  /*6a00*/  @!UP0 USHF.L.U32 UR10, UR45, 0x6, URZ ;  /* 0x000000062d0a8899 */ /* 0x000fe200080006ff */
[----:B------:R-:W-:Y:S01]  /*6a10*/  ISETP.NE.AND P0, PT, R10, 0x2, PT ;  /* 0x000000020a00780c */ /* 0x000fe20003f05270 */
[----:B------:R-:W-:Y:S02]  /*6a20*/  @!UP0 USHF.L.U32 UR11, UR46, 0x6, URZ ;  /* 0x000000062e0b8899 */ /* 0x000fe400080006ff */
[----:B------:R-:W-:Y:S01]  /*6a30*/  @!P1 R2UR UR4, R0 ;  /* 0x00000000000492ca */ /* 0x000fe200000e0000 */
[----:B------:R-:W-:Y:S01]  /*6a40*/  @!UP0 UIADD3 UR8, UPT, UPT, UR17, 0x600, URZ ;  /* 0x0000060011088890 */ /* 0x000fe2000fffe0ff */
[----:B------:R-:W-:Y:S01]  /*6a50*/  SEL R0, RZ, 0x1, P0 ;  /* 0x00000001ff007807 */ /* 0x000fe20000000000 */
[----:B------:R-:W-:Y:S01]  /*6a60*/  @!UP0 UIADD3 UR9, UPT, UPT, UR17, 0x360, URZ ;  /* 0x0000036011098890 */ /* 0x000fe2000fffe0ff */
[----:B------:R-:W-:Y:S01]  /*6a70*/  SEL R10, R10, RZ, P0 ;  /* 0x000000ff0a0a7207 */ /* 0x000fe20000000000 */
[----:B------:R-:W-:Y:S01]  /*6a80*/  VOTEU.ALL UP0, P1 ;  /* 0x0000000000ff7886 */ /* 0x000fe20000800000 */
[----:B------:R-:W-:Y:S01]  /*6a90*/  LOP3.LUT R9, R9, R0, RZ, 0x3c, !PT ;  /* 0x0000000009097212 */ /* 0x000fe200078e3cff */
[----:B------:R-:W-:Y:S01]  /*6aa0*/  IMAD.U32 R4, RZ, RZ, UR5 ;  /* 0x00000005ff047e24 */ /* 0x000fe2000f8e00ff */
[----:B------:R-:W-:Y:S02]  /*6ab0*/  UIADD3 UR45, UPT, UPT, UR7, UR60, URZ ;  /* 0x0000003c072d7290 */ /* 0x000fe4000fffe0ff */
[----:B------:R-:W-:Y:S03]  /*6ac0*/  UIADD3 UR46, UPT, UPT, UR13, UR57, URZ ;  /* 0x000000390d2e7290 */ /* 0x000fe6000fffe0ff */
[----:B------:R-:W-:Y:S01]  /*6ad0*/  IMAD.U32 R5, RZ, RZ, UR4 ;  /* 0x00000004ff057e24 */ /* 0x000fe2000f8e00ff */
[----:B------:R-:W-:Y:S04]  /*6ae0*/  @!P1 R2UR UR4, R4 ;  /* 0x00000000040492ca */ /* 0x000fe800000e0000 */
[----:B------:R-:W-:Y:S11]  /*6af0*/  @!P1 R2UR UR5, R5 ;  /* 0x00000000050592ca */ /* 0x000ff600000e0000 */
[----:B------:R-:W-:Y:S02]  /*6b00*/  @!UPT UIADD3 URZ, UPT, UPT, URZ, URZ, URZ ;  /* 0x000000fffffff290 */ /* 0x000fe4000fffe0ff */
[----:B------:R2:W-:Y:S01]  /*6b10*/  @!UP0 UTMALDG.3D [UR8], [UR4], desc[UR18] ;  /* 0x00001208040085b4 */ /* 0x0005e20008011000 */
[----:B------:R2:W-:Y:S01]  /*6b20*/  @!P1 SYNCS.ARRIVE.TRANS64.RED.A0TR RZ, [UR17+0x360], R3 ;  /* 0x00036003ffff99a7 */ /* 0x0005e20008300411 */
[----:B------:R-:W-:Y:S01]  /*6b30*/  SYNCS.ARRIVE.TRANS64.RED.A1T0 RZ, [UR48], RZ ;  /* 0x000000ffffff79a7 */ /* 0x000fe20008100430 */
[----:B------:R-:W-:Y:S05]  /*6b40*/  BRA.U UP2, `(.L_x_133) ;  /* 0xfffffff502747547 */ /* 0x000fea000b83ffff */
[----:B------:R-:W-:Y:S07]  /*6b50*/  MOV R0, UR17 ;  /* 0x0000001100007c02 */ /* 0x000fee0008000f00 */
.L_x_134:
[----:B---3--:R-:W-:-:S04]  /*6b60*/  SHF.L.U32 R2, R11, 0x1f, RZ ;  /* 0x0000001f0b027819 */ /* 0x008fc800000006ff */
[----:B------:R3:W4:Y:S03]  /*6b70*/  SYNCS.PHASECHK.TRANS64.TRYWAIT P0, [R0+URZ+0x368], R2 ;  /* 0x00036802000075a7 */ /* 0x00072600080011ff */
[----:B----4-:R-:W-:Y:S05]  /*6b80*/  @!P0 NANOSLEEP.SYNCS 0x989680 ;  /* 0x009896800000895d */ /* 0x010fea0003900000 */
[----:B------:R-:W4:Y:S02]  /*6b90*/  @!P0 SYNCS.PHASECHK.TRANS64 P0, [R0+URZ+0x368], R2 ;  /* 0x00036802000085a7 */ /* 0x000f2400080010ff */
[----:B-12-4-:R-:W-:Y:S05]  /*6ba0*/  @P0 EXIT ;  /* 0x000000000000094d */ /* 0x016fea0003800000 */
[----:B------:R-:W-:Y:S05]  /*6bb0*/  BRA `(.L_x_134) ;  /* 0xfffffffc00e87947 */ /* 0x000fea000383ffff */
.L_x_125:
[----:B------:R-:W-:-:S06]  /*6bc0*/  UISETP.GE.AND UP0, UPT, UR18, 0x4, UPT ;  /* 0x000000041200788c */ /* 0x000fcc000bf06270 */
[----:B------:R-:W-:-:S13]  /*6bd0*/  PLOP3.LUT P0, PT, PT, PT, UP0, 0x80, 0x8 ;  /* 0x000000000008781c */ /* 0x000fda0003f0f008 */
[----:B-1----:R-:W-:Y:S05]  /*6be0*/  @!P0 EXIT ;  /* 0x000000000000894d */ /* 0x002fea0003800000 */
[----:B------:R-:W-:Y:S01]  /*6bf0*/  BAR.SYNC.DEFER_BLOCKING 0x6, 0xa0 ;  /* 0x0182800000007b1d */ /* 0x000fe20000010000 */
[C---:B------:R-:W-:Y:S02]  /*6c00*/  IMAD.SHL.U32 R7, R76.reuse, 0x40, RZ ;  /* 0x000000404c077824 */ /* 0x040fe400078e00ff */
[----:B------:R-:W-:Y:S02]  /*6c10*/  HFMA2 R81, -RZ, RZ, 0, 0 ;  /* 0x00000000ff517431 */ /* 0x000fe400000001ff */
[C---:B------:R-:W-:Y:S01]  /*6c20*/  IMAD.SHL.U32 R4, R76.reuse, 0x20, RZ ;  /* 0x000000204c047824 */ /* 0x040fe200078e00ff */
[----:B------:R-:W-:Y:S01]  /*6c30*/  CS2R R82, SRZ ;  /* 0x0000000000527805 */ /* 0x000fe2000001ff00 */
[----:B------:R-:W-:Y:S01]  /*6c40*/  IMAD.SHL.U32 R6, R76, 0x2, RZ ;  /* 0x000000024c067824 */ /* 0x000fe200078e00ff */
[----:B------:R-:W-:Y:S01]  /*6c50*/  UMOV UR44, 0x400 ;  /* 0x00000400002c7882 */ /* 0x000fe20000000000 */
[----:B------:R-:W-:Y:S01]  /*6c60*/  LOP3.LUT R5, R7, 0x180, RZ, 0xc0, !PT ;  /* 0x0000018007057812 */ /* 0x000fe200078ec0ff */
[----:B------:R-:W-:Y:S01]  /*6c70*/  ULEA UR44, UR48, UR44, 0x18 ;  /* 0x0000002c302c7291 */ /* 0x000fe2000f8ec0ff */
[----:B------:R-:W-:Y:S01]  /*6c80*/  LOP3.LUT R4, R4, 0xc00, RZ, 0xc0, !PT ;  /* 0x00000c0004047812 */ /* 0x000fe200078ec0ff */
[----:B------:R-:W1:Y:S01]  /*6c90*/  LDC.64 R72, c[0x0][0x888] ;  /* 0x00022200ff487b82 */ /* 0x000e620000000a00 */
[----:B------:R-:W-:Y:S01]  /*6ca0*/  LOP3.LUT R6, R5, 0x20, R6, 0xf8, !PT ;  /* 0x0000002005067812 */ /* 0x000fe200078ef806 */
[----:B------:R-:W-:Y:S01]  /*6cb0*/  IMAD.SHL.U32 R5, R76, 0x8, RZ ;  /* 0x000000084c057824 */ /* 0x000fe200078e00ff */
[----:B------:R-:W-:Y:S01]  /*6cc0*/  LOP3.LUT R4, R4, 0x40, R7, 0xf8, !PT ;  /* 0x0000004004047812 */ /* 0x000fe200078ef807 */
[----:B------:R-:W-:Y:S01]  /*6cd0*/  IMAD.U32 R37, R76, 0x10000, RZ ;  /* 0x000100004c257824 */ /* 0x000fe200078e00ff */
[----:B------:R-:W-:Y:S01]  /*6ce0*/  UIADD3 UR4, UPT, UPT, UR44, 0x1600, URZ ;  /* 0x000016002c047890 */ /* 0x000fe2000fffe0ff */
[----:B------:R-:W-:Y:S01]  /*6cf0*/  IMAD.MOV.U32 R36, RZ, RZ, RZ ;  /* 0x000000ffff247224 */ /* 0x000fe200078e00ff */
[----:B------:R-:W-:Y:S01]  /*6d00*/  LOP3.LUT R5, R6, 0x30, R5, 0x78, !PT ;  /* 0x0000003006057812 */ /* 0x000fe200078e7805 */
[----:B------:R-:W2:Y:S01]  /*6d10*/  LDC.64 R74, c[0x0][0x890] ;  /* 0x00022400ff4a7b82 */ /* 0x000ea20000000a00 */
[----:B------:R-:W-:Y:S01]  /*6d20*/  LOP3.LUT R4, R4, 0x200, R7, 0xf8, !PT ;  /* 0x0000020004047812 */ /* 0x000fe200078ef807 */
[----:B------:R-:W-:Y:S01]  /*6d30*/  IMAD.MOV.U32 R84, RZ, RZ, RZ ;  /* 0x000000ffff547224 */ /* 0x000fe200078e00ff */
[----:B------:R-:W-:Y:S01]  /*6d40*/  LOP3.LUT R37, R37, 0x600000, RZ, 0xc0, !PT ;  /* 0x0060000025257812 */ /* 0x000fe200078ec0ff */
[----:B------:R-:W-:Y:S01]  /*6d50*/  IMAD.U32 R85, RZ, RZ, UR4 ;  /* 0x00000004ff557e24 */ /* 0x000fe2000f8e00ff */
[----:B------:R-:W-:Y:S01]  /*6d60*/  LOP3.LUT R78, R4, R5, RZ, 0xfc, !PT ;  /* 0x00000005044e7212 */ /* 0x000fe200078efcff */
[----:B------:R-:W3:Y:S01]  /*6d70*/  LDS R0, [UR44+0x430] ;  /* 0x0004302cff007984 */ /* 0x000ee20008000800 */
[----:B------:R-:W-:Y:S01]  /*6d80*/  IMAD.SHL.U32 R4, R76, 0x10, RZ ;  /* 0x000000104c047824 */ /* 0x000fe200078e00ff */
[----:B------:R-:W4:Y:S01]  /*6d90*/  LDC.64 R70, c[0x0][0x8b0] ;  /* 0x00022c00ff467b82 */ /* 0x000f220000000a00 */
[----:B------:R-:W-:Y:S01]  /*6da0*/  IADD3 R77, PT, PT, R78, UR44, RZ ;  /* 0x0000002c4e4d7c10 */ /* 0x000fe2000fffe0ff */
[----:B------:R-:W1:Y:S02]  /*6db0*/  LDCU UR50, c[0x0][0x370] ;  /* 0x00006e00ff3277ac */ /* 0x000e640008000800 */
[----:B------:R-:W-:Y:S01]  /*6dc0*/  LOP3.LUT R4, R4, 0x20, RZ, 0xc0, !PT ;  /* 0x0000002004047812 */ /* 0x000fe200078ec0ff */
[----:B------:R-:W1:Y:S03]  /*6dd0*/  LDCU.64 UR62, c[0x0][0x348] ;  /* 0x00006900ff3e77ac */ /* 0x000e660008000a00 */
[----:B------:R-:W1:Y:S01]  /*6de0*/  LDC.64 R68, c[0x0][0x8a8] ;  /* 0x00022a00ff447b82 */ /* 0x000e620000000a00 */
[----:B------:R-:W-:Y:S01]  /*6df0*/  IADD3 R77, PT, PT, -R4, 0x600, R77 ;  /* 0x00000600044d7810 */ /* 0x000fe20007ffe14d */
[----:B------:R-:W1:Y:S01]  /*6e00*/  LDCU UR43, c[0x0][0xb0c] ;  /* 0x00016180ff2b77ac */ /* 0x000e620008000800 */
[----:B------:R-:W1:Y:S01]  /*6e10*/  LDCU UR39, c[0x0][0xb30] ;  /* 0x00016600ff2777ac */ /* 0x000e620008000800 */
[----:B------:R-:W1:Y:S01]  /*6e20*/  LDCU.64 UR58, c[0x0][0x888] ;  /* 0x00011100ff3a77ac */ /* 0x000e620008000a00 */
[----:B------:R-:W1:Y:S01]  /*6e30*/  LDCU.64 UR40, c[0x0][0xb28] ;  /* 0x00016500ff2877ac */ /* 0x000e620008000a00 */
[----:B------:R-:W1:Y:S01]  /*6e40*/  LDCU.128 UR52, c[0x0][0xb10] ;  /* 0x00016200ff3477ac */ /* 0x000e620008000c00 */
[----:B------:R-:W1:Y:S01]  /*6e50*/  LDCU UR49, c[0x0][0x374] ;  /* 0x00006e80ff3177ac */ /* 0x000e620008000800 */
[----:B------:R-:W-:Y:S01]  /*6e60*/  UIADD3 UR56, UPT, UPT, UR44, 0x600, URZ ;  /* 0x000006002c387890 */ /* 0x000fe2000fffe0ff */
[----:B---3--:R-:W-:-:S11]  /*6e70*/  IMAD.IADD R37, R0, 0x1, R37 ;  /* 0x0000000100257824 */ /* 0x008fd600078e0225 */
.L_x_152:
[----:B------:R-:W-:Y:S02]  /*6e80*/  LEA R3, R81, UR44, 0x3 ;  /* 0x0000002c51037c11 */ /* 0x000fe4000f8e18ff */
[----:B------:R-:W-:Y:S02]  /*6e90*/  SHF.L.U32 R0, R83, 0x1f, RZ ;  /* 0x0000001f53007819 */ /* 0x000fe400000006ff */
[----:B-1----:R-:W-:Y:S02]  /*6ea0*/  LEA R4, R81, UR44, 0x4 ;  /* 0x0000002c51047c11 */ /* 0x002fe4000f8e20ff */
[----:B------:R-:W3:Y:S02]  /*6eb0*/  SYNCS.PHASECHK.TRANS64.TRYWAIT P0, [R3+URZ+0x380], R0 ;  /* 0x00038000030075a7 */ /* 0x000ee400080011ff */
[----:B--23--:R-:W-:Y:S05]  /*6ec0*/  @!P0 BRA `(.L_x_135) ;  /* 0x0000003400548947 */ /* 0x00cfea0003800000 */
.L_x_284:
[----:B------:R-:W1:Y:S01]  /*6ed0*/  LDS.128 R4, [R4+0x410] ;  /* 0x0004100004047984 */ /* 0x000e620000000c00 */
[----:B------:R-:W-:Y:S01]  /*6ee0*/  UISETP.GE.AND UP0, UPT, UR42, 0x1, UPT ;  /* 0x000000012a00788c */ /* 0x000fe2000bf06270 */
[----:B------:R-:W-:Y:S01]  /*6ef0*/  @!PT LDS RZ, [RZ] ;  /* 0x00000000fffff984 */ /* 0x000fe20000000800 */
[----:B------:R-:W-:Y:S01]  /*6f00*/  @!PT LDS RZ, [RZ] ;  /* 0x00000000fffff984 */ /* 0x000fe20000000800 */
[----:B------:R-:W-:Y:S01]  /*6f10*/  @!PT LDS RZ, [RZ] ;  /* 0x00000000fffff984 */ /* 0x000fe20000000800 */
[----:B------:R-:W-:Y:S01]  /*6f20*/  @!PT LDS RZ, [RZ] ;  /* 0x00000000fffff984 */ /* 0x000fe20000000800 */
[----:B------:R2:W-:Y:S06]  /*6f30*/  MEMBAR.ALL.CTA ;  /* 0x0000000000007992 */ /* 0x0005ec0000008000 */
[----:B--2---:R-:W2:Y:S01]  /*6f40*/  FENCE.VIEW.ASYNC.S ;  /* 0x00000000000073c6 */ /* 0x004ea20000000000 */
[----:B-1----:R-:W-:Y:S11]  /*6f50*/  LOP3.LUT P0, RZ, R6, 0x1, RZ, 0xc0, !PT ;  /* 0x0000000106ff7812 */ /* 0x002ff6000780c0ff */
[----:B------:R-:W-:Y:S02]  /*6f60*/  @!UPT UIADD3 URZ, UPT, UPT, URZ, URZ, URZ ;  /* 0x000000fffffff290 */ /* 0x000fe4000fffe0ff */
[----:B--2---:R-:W-:Y:S01]  /*6f70*/  VOTEU.ANY UP1, P0 ;  /* 0x0000000000ff7886 */ /* 0x004fe20000020100 */
[----:B------:R-:W-:Y:S01]  /*6f80*/  PLOP3.LUT P0, PT, PT, PT, UP1, 0x80, 0x8 ;  /* 0x000000000008781c */ /* 0x000fe20003f0f018 */
[----:B------:R-:W-:Y:S11]  /*6f90*/  UP2UR UR47, UPR, URZ, 0x2 ;  /* 0x00000002ff2f7883 */ /* 0x000ff60008000000 */
[----:B------:R-:W-:Y:S01]  /*6fa0*/  @!UPT UIADD3 URZ, UPT, UPT, URZ, URZ, URZ ;  /* 0x000000fffffff290 */ /* 0x000fe2000fffe0ff */
[----:B---3--:R-:W-:Y:S02]  /*6fb0*/  @P0 SHF.R.U32.HI R0, RZ, 0x10, R5 ;  /* 0x00000010ff000819 */ /* 0x008fe40000011605 */
        /* <DEDUP_REMOVED lines=12> */
[----:B------:R-:W2:Y:S01]  /*7080*/  LDCU UR12, c[0x0][0xb20] ;  /* 0x00016400ff0c77ac */ /* 0x000ea20008000800 */
[----:B------:R-:W-:Y:S02]  /*7090*/  UIMAD.WIDE.U32 UR4, UR49, UR55, URZ ;  /* 0x00000037310472a5 */ /* 0x000fe4000f8e00ff */
[----:B------:R-:W-:Y:S02]  /*70a0*/  UIMAD.WIDE.U32 UR6, UR50, UR52, URZ ;  /* 0x00000034320672a5 */ /* 0x000fe4000f8e00ff */
[----:B------:R-:W-:Y:S02]  /*70b0*/  UISETP.NE.AND UP0, UPT, UR54, 0x1, UPT ;  /* 0x000000013600788c */ /* 0x000fe4000bf05270 */
[----:B------:R-:W-:Y:S02]  /*70c0*/  UIMAD.WIDE.U32 UR8, UR37, UR55, URZ ;  /* 0x00000037250872a5 */ /* 0x000fe4000f8e00ff */
[----:B------:R-:W-:Y:S02]  /*70d0*/  UIMAD.WIDE.U32 UR10, UR38, UR52, URZ ;  /* 0x00000034260a72a5 */ /* 0x000fe4000f8e00ff */
[----:B------:R-:W-:Y:S02]  /*70e0*/  UISETP.NE.AND UP1, UPT, UR43, 0x1, UPT ;  /* 0x000000012b00788c */ /* 0x000fe4000bf25270 */
[----:B------:R-:W-:Y:S01]  /*70f0*/  UISETP.NE.AND UP2, UPT, UR42, 0x1, UPT ;  /* 0x000000012a00788c */ /* 0x000fe2000bf45270 */
[----:B------:R-:W-:Y:S02]  /*7100*/  UMOV UR4, UR5 ;  /* 0x0000000500047c82 */ /* 0x000fe40008000000 */
[----:B--2---:R-:W-:Y:S03]  /*7110*/  USHF.R.U32.HI UR5, URZ, UR12, UR4 ;  /* 0x0000000cff057299 */ /* 0x004fe60008011604 */
[----:B------:R-:W-:Y:S02]  /*7120*/  UMOV UR4, UR7 ;  /* 0x0000000700047c82 */ /* 0x000fe40008000000 */
[----:B------:R-:W-:Y:S02]  /*7130*/  USHF.R.U32.HI UR7, URZ, UR53, UR4 ;  /* 0x00000035ff077299 */ /* 0x000fe40008011604 */
[----:B------:R-:W-:Y:S02]  /*7140*/  USEL UR4, UR49, UR5, !UP0 ;  /* 0x0000000531047287 */ /* 0x000fe4000c000000 */
[----:B------:R-:W-:Y:S01]  /*7150*/  USEL UR7, UR50, UR7, !UP1 ;  /* 0x0000000732077287 */ /* 0x000fe2000c800000 */
[----:B------:R-:W-:Y:S01]  /*7160*/  UMOV UR5, UR9 ;  /* 0x0000000900057c82 */ /* 0x000fe20008000000 */
[----:B------:R-:W-:Y:S02]  /*7170*/  UIMAD.WIDE.U32 UR8, UR4, UR40, URZ ;  /* 0x00000028040872a5 */ /* 0x000fe4000f8e00ff */
[----:B------:R-:W-:Y:S03]  /*7180*/  USHF.R.U32.HI UR6, URZ, UR12, UR5 ;  /* 0x0000000cff067299 */ /* 0x000fe60008011605 */
[----:B------:R-:W-:Y:S01]  /*7190*/  UMOV UR5, UR11 ;  /* 0x0000000b00057c82 */ /* 0x000fe20008000000 */
[----:B------:R-:W-:Y:S02]  /*71a0*/  UIMAD.WIDE.U32 UR10, UR7, UR40, URZ ;  /* 0x00000028070a72a5 */ /* 0x000fe4000f8e00ff */
[----:B------:R-:W-:Y:S02]  /*71b0*/  USHF.R.U32.HI UR12, URZ, UR53, UR5 ;  /* 0x00000035ff0c7299 */ /* 0x000fe40008011605 */
[----:B------:R-:W-:Y:S01]  /*71c0*/  USEL UR6, UR37, UR6, !UP0 ;  /* 0x0000000625067287 */ /* 0x000fe2000c000000 */
[----:B------:R-:W-:Y:S02]  /*71d0*/  UMOV UR5, UR9 ;  /* 0x0000000900057c82 */ /* 0x000fe40008000000 */
[----:B------:R-:W-:Y:S01]  /*71e0*/  UMOV UR10, UR11 ;  /* 0x0000000b000a7c82 */ /* 0x000fe20008000000 */
[----:B------:R-:W-:Y:S02]  /*71f0*/  @UP2 USHF.R.U32.HI UR4, URZ, UR41, UR5 ;  /* 0x00000029ff042299 */ /* 0x000fe40008011605 */
[----:B------:R-:W-:Y:S02]  /*7200*/  @UP2 USHF.R.U32.HI UR7, URZ, UR41, UR10 ;  /* 0x00000029ff072299 */ /* 0x000fe4000801160a */
[----:B------:R-:W-:Y:S02]  /*7210*/  UIMAD UR4, UR42, UR4, URZ ;  /* 0x000000042a0472a4 */ /* 0x000fe4000f8e02ff */
[----:B------:R-:W-:Y:S02]  /*7220*/  UIMAD.WIDE.U32 UR10, UR6, UR40, URZ ;  /* 0x00000028060a72a5 */ /* 0x000fe4000f8e00ff */
[----:B------:R-:W-:Y:S02]  /*7230*/  USEL UR5, UR38, UR12, !UP1 ;  /* 0x0000000c26057287 */ /* 0x000fe4000c800000 */
[----:B------:R-:W-:Y:S02]  /*7240*/  UIMAD UR8, UR42, UR7, URZ ;  /* 0x000000072a0872a4 */ /* 0x000fe4000f8e02ff */
[----:B------:R-:W-:Y:S03]  /*7250*/  UISETP.GE.AND UP0, UPT, UR6, UR4, UPT ;  /* 0x000000040600728c */ /* 0x000fe6000bf06270 */
[----:B------:R-:W-:Y:S01]  /*7260*/  UMOV UR4, UR11 ;  /* 0x0000000b00047c82 */ /* 0x000fe20008000000 */
[----:B------:R-:W-:Y:S02]  /*7270*/  UISETP.GE.OR UP0, UPT, UR5, UR8, UP0 ;  /* 0x000000080500728c */ /* 0x000fe40008706670 */
[----:B------:R-:W-:Y:S02]  /*7280*/  USHF.R.U32.HI UR4, URZ, UR41, UR4 ;  /* 0x00000029ff047299 */ /* 0x000fe40008011604 */
[----:B------:R-:W-:Y:S02]  /*7290*/  UIMAD.WIDE.U32 UR8, UR5, UR40, URZ ;  /* 0x00000028050872a5 */ /* 0x000fe4000f8e00ff */
[----:B------:R-:W-:Y:S02]  /*72a0*/  USEL UR11, UR6, UR4, !UP2 ;  /* 0x00000004060b7287 */ /* 0x000fe4000d000000 */
[----:B------:R-:W-:Y:S02]  /*72b0*/  UIADD3 UR8, UPT, UPT, -UR5, URZ, URZ ;  /* 0x000000ff05087290 */ /* 0x000fe4000fffe1ff */
[----:B------:R-:W-:Y:S01]  /*72c0*/  UIADD3 UR10, UPT, UPT, -UR11, URZ, URZ ;  /* 0x000000ff0b0a7290 */ /* 0x000fe2000fffe1ff */
[----:B------:R-:W-:Y:S01]  /*72d0*/  @!UP0 UMOV UR4, UR9 ;  /* 0x0000000900048c82 */ /* 0x000fe20008000000 */
[----:B------:R-:W-:Y:S02]  /*72e0*/  UIADD3 UR9, UPT, UPT, -UR6, URZ, URZ ;  /* 0x000000ff06097290 */ /* 0x000fe4000fffe1ff */
[----:B------:R-:W-:Y:S02]  /*72f0*/  @!UP0 USHF.R.U32.HI UR4, URZ, UR41, UR4 ;  /* 0x00000029ff048299 */ /* 0x000fe40008011604 */
[----:B------:R-:W-:Y:S02]  /*7300*/  UIMAD UR10, UR42, UR10, UR6 ;  /* 0x0000000a2a0a72a4 */ /* 0x000fe4000f8e0206 */
[----:B------:R-:W-:Y:S04]  /*7310*/  @!UP0 USEL UR4, UR5, UR4, !UP2 ;  /* 0x0000000405048287 */ /* 0x000fe8000d000000 */
[----:B------:R-:W-:Y:S02]  /*7320*/  @!UP0 UIMAD UR10, UR7, UR10, UR4 ;  /* 0x0000000a070a82a4 */ /* 0x000fe4000f8e0204 */
[----:B------:R-:W-:Y:S02]  /*7330*/  @!UP0 UIADD3 UR11, UPT, UPT, UR11, -UR4, URZ ;  /* 0x800000040b0b8290 */ /* 0x000fe4000fffe0ff */
[----:B------:R-:W-:Y:S02]  /*7340*/  UIMAD UR7, UR43, UR8, UR38 ;  /* 0x000000082b0772a4 */ /* 0x000fe4000f8e0226 */
[----:B------:R-:W-:Y:S02]  /*7350*/  @!UP0 UIMAD UR6, UR11, UR42, UR5 ;  /* 0x0000002a0b0682a4 */ /* 0x000fe4000f8e0205 */
[----:B------:R-:W-:Y:S01]  /*7360*/  UIMAD UR4, UR54, UR9, UR37 ;  /* 0x00000009360472a4 */ /* 0x000fe2000f8e0225 */
[----:B------:R-:W-:Y:S02]  /*7370*/  @!UP0 UMOV UR5, UR10 ;  /* 0x0000000a00058c82 */ /* 0x000fe40008000000 */
[----:B------:R-:W-:Y:S02]  /*7380*/  UIMAD UR38, UR5, UR43, UR7 ;  /* 0x0000002b052672a4 */ /* 0x000fe4000f8e0207 */
[----:B------:R-:W-:Y:S11]  /*7390*/  UIMAD UR37, UR6, UR54, UR4 ;  /* 0x00000036062572a4 */ /* 0x000ff6000f8e0204 */
[----:B------:R-:W-:Y:S01]  /*73a0*/  @!UPT UIADD3 URZ, UPT, UPT, URZ, URZ, URZ ;  /* 0x000000fffffff290 */ /* 0x000fe2000fffe0ff */
.L_x_136:
[----:B------:R-:W-:Y:S01]  /*73b0*/  UISETP.NE.AND UP0, UPT, UR39, 0x1, UPT ;  /* 0x000000012700788c */ /* 0x000fe2000bf05270 */
[----:B------:R-:W-:Y:S10]  /*73c0*/  IADD3 R81, PT, PT, R81, 0x1, RZ ;  /* 0x0000000151517810 */ /* 0x000ff40007ffe0ff */
[----:B------:R-:W2:Y:S01]  /*73d0*/  @!UP0 LDCU.128 UR12, c[0x0][0xb10] ;  /* 0x00016200ff0c87ac */ /* 0x000ea20008000c00 */
[----:B------:R-:W3:Y:S01]  /*73e0*/  @!UP0 LDCU UR5, c[0x0][0xb0c] ;  /* 0x00016180ff0587ac */ /* 0x000ee20008000800 */
[----:B------:R-:W4:Y:S01]  /*73f0*/  @!UP0 LDCU UR10, c[0x0][0xb20] ;  /* 0x00016400ff0a87ac */ /* 0x000f220008000800 */
[----:B--2---:R-:W-:Y:S02]  /*7400*/  UIMAD.WIDE.U32 UR8, UR38, UR12, URZ ;  /* 0x0000000c260872a5 */ /* 0x004fe4000f8e00ff */
[----:B------:R-:W-:Y:S02]  /*7410*/  UIMAD.WIDE.U32 UR6, UR37, UR15, URZ ;  /* 0x0000000f250672a5 */ /* 0x000fe4000f8e00ff */
[----:B------:R-:W-:Y:S03]  /*7420*/  @!UP0 UISETP.NE.AND UP1, UPT, UR14, 0x1, UPT ;  /* 0x000000010e00888c */ /* 0x000fe6000bf25270 */
[----:B------:R-:W-:Y:S01]  /*7430*/  @!UP0 UMOV UR4, UR9 ;  /* 0x0000000900048c82 */ /* 0x000fe20008000000 */
[----:B---3--:R-:W-:Y:S02]  /*7440*/  @!UP0 UISETP.NE.AND UP2, UPT, UR5, 0x1, UPT ;  /* 0x000000010500888c */ /* 0x008fe4000bf45270 */
[----:B------:R-:W-:Y:S01]  /*7450*/  @!UP0 USHF.R.U32.HI UR4, URZ, UR13, UR4 ;  /* 0x0000000dff048299 */ /* 0x000fe20008011604 */
[----:B------:R-:W-:Y:S02]  /*7460*/  @!UP0 UMOV UR6, UR7 ;  /* 0x0000000700068c82 */ /* 0x000fe40008000000 */
[----:B----4-:R-:W-:Y:S02]  /*7470*/  @!UP0 USHF.R.U32.HI UR6, URZ, UR10, UR6 ;  /* 0x0000000aff068299 */ /* 0x010fe40008011606 */
[----:B------:R-:W-:Y:S02]  /*7480*/  @!UP0 USEL UR7, UR38, UR4, !UP2 ;  /* 0x0000000426078287 */ /* 0x000fe4000d000000 */
[----:B------:R-:W-:Y:S04]  /*7490*/  @!UP0 USEL UR6, UR37, UR6, !UP1 ;  /* 0x0000000625068287 */ /* 0x000fe8000c800000 */
[----:B------:R-:W-:Y:S02]  /*74a0*/  @!UP0 UIADD3 UR4, UPT, UPT, -UR7, UR6, URZ ;  /* 0x0000000607048290 */ /* 0x000fe4000fffe1ff */
[----:B------:R-:W-:Y:S02]  /*74b0*/  @!UP0 UIADD3 UR6, UPT, UPT, UR7, -UR6, URZ ;  /* 0x8000000607068290 */ /* 0x000fe4000fffe0ff */
[----:B------:R-:W-:Y:S02]  /*74c0*/  @!UP0 UIMAD UR38, UR4, UR5, UR38 ;  /* 0x00000005042682a4 */ /* 0x000fe4000f8e0226 */
[----:B------:R-:W-:Y:S02]  /*74d0*/  @!UP0 UIMAD UR37, UR6, UR14, UR37 ;  /* 0x0000000e062582a4 */ /* 0x000fe4000f8e0225 */
[----:B------:R-:W-:Y:S09]  /*74e0*/  ULOP3.LUT UP0, URZ, UR56, 0x1b0, URZ, 0xc0, !UPT ;  /* 0x000001b038ff7892 */ /* 0x000ff2000f80c0ff */
[----:B------:R-:W-:Y:S05]  /*74f0*/  BRA.U !UP0, `(.L_x_137) ;  /* 0x0000000108407547 */ /* 0x000fea000b800000 */
[----:B------:R-:W2:Y:S01]  /*7500*/  LDCU.64 UR8, c[0x4][0x80] ;  /* 0x01001000ff0877ac */ /* 0x000ea20008000a00 */
[----:B------:R-:W-:Y:S01]  /*7510*/  MOV R3, 0x0 ;  /* 0x0000000000037802 */ /* 0x000fe20000000f00 */
[----:B------:R-:W-:Y:S02]  /*7520*/  HFMA2 R12, -RZ, RZ, 0, 5.9604644775390625e-08 ;  /* 0x00000001ff0c7431 */ /* 0x000fe400000001ff */
[----:B------:R-:W-:Y:S02]  /*7530*/  IMAD.MOV.U32 R8, RZ, RZ, 0x70 ;  /* 0x00000070ff087424 */ /* 0x000fe400078e00ff */
[----:B------:R-:W-:Y:S01]  /*7540*/  IMAD.MOV.U32 R13, RZ, RZ, RZ ;  /* 0x000000ffff0d7224 */ /* 0x000fe200078e00ff */
[----:B------:R-:W3:Y:S01]  /*7550*/  LDCU.64 UR6, c[0x4][0x88] ;  /* 0x01001100ff0677ac */ /* 0x000ee20008000a00 */
[----:B------:R-:W4:Y:S01]  /*7560*/  LDC.64 R2, c[0x4][R3] ;  /* 0x0100000003027b82 */ /* 0x000f220000000a00 */
[----:B------:R-:W1:Y:S01]  /*7570*/  LDCU.64 UR4, c[0x4][0x8] ;  /* 0x01000100ff0477ac */ /* 0x000e620008000a00 */
[----:B--2---:R-:W-:Y:S01]  /*7580*/  MOV R5, UR9 ;  /* 0x0000000900057c02 */ /* 0x004fe20008000f00 */
[----:B------:R-:W-:Y:S01]  /*7590*/  IMAD.U32 R4, RZ, RZ, UR8 ;  /* 0x00000008ff047e24 */ /* 0x000fe2000f8e00ff */
[----:B---3--:R-:W-:Y:S01]  /*75a0*/  MOV R7, UR7 ;  /* 0x0000000700077c02 */ /* 0x008fe20008000f00 */
[----:B------:R-:W-:Y:S01]  /*75b0*/  IMAD.U32 R6, RZ, RZ, UR6 ;  /* 0x00000006ff067e24 */ /* 0x000fe2000f8e00ff */
[----:B-1----:R-:W-:Y:S01]  /*75c0*/  MOV R11, UR5 ;  /* 0x00000005000b7c02 */ /* 0x002fe20008000f00 */
[----:B------:R-:W-:Y:S02]  /*75d0*/  IMAD.U32 R10, RZ, RZ, UR4 ;  /* 0x00000004ff0a7e24 */ /* 0x000fe4000f8e00ff */
[----:B------:R-:W-:Y:S07]  /*75e0*/  LEPC R20, `(.L_x_137) ;  /* 0x000000001014794e */ /* 0x000fee0000000000 */
[----:B----45:R-:W-:Y:S05]  /*75f0*/  CALL.ABS.NOINC R2 ;  /* 0x0000000002007343 */ /* 0x030fea0003c00000 */
.L_x_137:
[----:B------:R-:W-:Y:S01]  /*7600*/  LOP3.LUT P0, RZ, R85, 0x1b0, RZ, 0xc0, !PT ;  /* 0x000001b055ff7812 */ /* 0x000fe2000780c0ff */
[----:B------:R-:W-:Y:S11]  /*7610*/  BSSY.RECONVERGENT B6, `(.L_x_138) ;  /* 0x0000013000067945 */ /* 0x000ff60003800200 */
[----:B------:R-:W-:Y:S01]  /*7620*/  @!UPT UIADD3 URZ, UPT, UPT, URZ, URZ, URZ ;  /* 0x000000fffffff290 */ /* 0x000fe2000fffe0ff */
[----:B------:R-:W-:Y:S05]  /*7630*/  @!P0 BRA `(.L_x_139) ;  /* 0x0000000000408947 */ /* 0x000fea0003800000 */
        /* <DEDUP_REMOVED lines=16> */
.L_x_139:
[----:B------:R-:W-:Y:S05]  /*7740*/  BSYNC.RECONVERGENT B6 ;  /* 0x0000000000067941 */ /* 0x000fea0003800200 */
.L_x_138:
[----:B------:R-:W-:Y:S01]  /*7750*/  ISETP.NE.U32.AND P3, PT, R74, RZ, PT ;  /* 0x000000ff4a00720c */ /* 0x000fe20003f65070 */
[----:B------:R-:W-:Y:S01]  /*7760*/  UISETP.NE.AND UP1, UPT, UR61, URZ, UPT ;  /* 0x000000ff3d00728c */ /* 0x000fe2000bf25270 */
[----:B------:R-:W-:Y:S02]  /*7770*/  ISETP.NE.U32.AND P4, PT, R70, RZ, PT ;  /* 0x000000ff4600720c */ /* 0x000fe40003f85070 */
[----:B------:R-:W-:Y:S02]  /*7780*/  ISETP.NE.AND.EX P3, PT, R75, RZ, PT, P3 ;  /* 0x000000ff4b00720c */ /* 0x000fe40003f65330 */
[----:B------:R-:W-:Y:S02]  /*7790*/  PLOP3.LUT P1, PT, PT, PT, PT, 0x8, 0x80 ;  /* 0x000000000080781c */ /* 0x000fe40003f2e170 */
[----:B------:R-:W-:Y:S02]  /*77a0*/  PLOP3.LUT P0, PT, PT, PT, UP1, 0x80, 0x8 ;  /* 0x000000000008781c */ /* 0x000fe40003f0f018 */
[----:B------:R-:W-:Y:S02]  /*77b0*/  ISETP.NE.AND.EX P4, PT, R71, RZ, PT, P4 ;  /* 0x000000ff4700720c */ /* 0x000fe40003f85340 */
[----:B------:R-:W2:Y:S09]  /*77c0*/  @UP1 LDCU.64 UR4, c[0x0][0x888] ;  /* 0x00011100ff0417ac */ /* 0x000eb20008000a00 */
[----:B------:R-:W-:Y:S01]  /*77d0*/  @P0 PLOP3.LUT P1, PT, P3, PT, PT, 0x80, 0x8 ;  /* 0x000000000008081c */ /* 0x000fe20001f2f070 */
[----:B--2---:R-:W-:Y:S04]  /*77e0*/  @UP1 UISETP.NE.U32.AND UP0, UPT, UR4, URZ, UPT ;  /* 0x000000ff0400128c */ /* 0x004fe8000bf05070 */
[----:B------:R-:W-:Y:S04]  /*77f0*/  @UP1 UISETP.NE.AND.EX UP0, UPT, UR5, URZ, UPT, UP0 ;  /* 0x000000ff0500128c */ /* 0x000fe8000bf05300 */
[----:B------:R-:W-:Y:S01]  /*7800*/  @UP1 USEL UR4, URZ, 0xffffffff, UP0 ;  /* 0xffffffffff041887 */ /* 0x000fe20008000000 */
[----:B------:R-:W-:Y:S11]  /*7810*/  @!P3 BRA `(.L_x_140) ;  /* 0x000000000030b947 */ /* 0x000ff60003800000 */
[----:B------:R-:W-:Y:S01]  /*7820*/  ISETP.NE.U32.AND P2, PT, R72, RZ, PT ;  /* 0x000000ff4800720c */ /* 0x000fe20003f45070 */
[----:B------:R-:W2:Y:S01]  /*7830*/  LDCU.64 UR6, c[0x0][0x358] ;  /* 0x00006b00ff0677ac */ /* 0x000ea20008000a00 */
[----:B------:R-:W-:Y:S02]  /*7840*/  IMAD.MOV.U32 R79, RZ, RZ, 0x1 ;  /* 0x00000001ff4f7424 */ /* 0x000fe400078e00ff */
[----:B------:R-:W-:Y:S11]  /*7850*/  ISETP.NE.AND.EX P2, PT, R73, RZ, PT, P2 ;  /* 0x000000ff4900720c */ /* 0x000ff60003f45320 */
[----:B------:R-:W-:Y:S02]  /*7860*/  @!UPT UIADD3 URZ, UPT, UPT, URZ, URZ, URZ ;  /* 0x000000fffffff290 */ /* 0x000fe4000fffe0ff */
[----:B------:R-:W3:Y:S01]  /*7870*/  @P2 LDC.64 R2, c[0x0][0x888] ;  /* 0x00022200ff022b82 */ /* 0x000ee20000000a00 */
[----:B-1----:R-:W-:Y:S04]  /*7880*/  @P2 IMAD R0, R74, UR36, RZ ;  /* 0x000000244a002c24 */ /* 0x002fe8000f8e02ff */
[----:B---3--:R-:W-:Y:S04]  /*7890*/  @P2 IMAD.WIDE R2, R0, 0x4, R2 ;  /* 0x0000000400022825 */ /* 0x008fe800078e0202 */
[----:B------:R-:W-:Y:S01]  /*78a0*/  HFMA2 R0, -RZ, RZ, 0, 5.9604644775390625e-08 ;  /* 0x00000001ff007431 */ /* 0x000fe200000001ff */
[----:B--2--5:R2:W5:Y:S04]  /*78b0*/  @P2 LDG.E R39, desc[UR6][R2.64] ;  /* 0x0000000602272981 */ /* 0x024568000c1e1900 */
[----:B------:R-:W-:Y:S01]  /*78c0*/  @!P2 PRMT R79, R0, 0x7610, R79 ;  /* 0x00007610004fa816 */ /* 0x000fe2000000004f */
[----:B--2---:R-:W3:Y:S06]  /*78d0*/  @!P2 LDC R39, c[0x0][0x880] ;  /* 0x00022000ff27ab82 */ /* 0x004eec0000000800 */
.L_x_140:
[----:B------:R-:W-:Y:S05]  /*78e0*/  @!P4 BRA `(.L_x_141) ;  /* 0x000000000024c947 */ /* 0x000fea0003800000 */
[----:B------:R-:W-:Y:S01]  /*78f0*/  ISETP.NE.U32.AND P2, PT, R68, RZ, PT ;  /* 0x000000ff4400720c */ /* 0x000fe20003f45070 */
[----:B------:R-:W2:Y:S03]  /*7900*/  LDCU.64 UR6, c[0x0][0x358] ;  /* 0x00006b00ff0677ac */ /* 0x000ea60008000a00 */
[----:B------:R-:W-:Y:S11]  /*7910*/  ISETP.NE.AND.EX P2, PT, R69, RZ, PT, P2 ;  /* 0x000000ff4500720c */ /* 0x000ff60003f45320 */
[----:B------:R-:W-:Y:S02]  /*7920*/  @!UPT UIADD3 URZ, UPT, UPT, URZ, URZ, URZ ;  /* 0x000000fffffff290 */ /* 0x000fe4000fffe0ff */
[----:B------:R-:W4:Y:S01]  /*7930*/  @P2 LDC.64 R2, c[0x0][0x8a8] ;  /* 0x00022a00ff022b82 */ /* 0x000f220000000a00 */
[----:B-1----:R-:W-:Y:S04]  /*7940*/  @P2 IMAD R0, R70, UR36, RZ ;  /* 0x0000002446002c24 */ /* 0x002fe8000f8e02ff */
[----:B----4-:R-:W-:Y:S05]  /*7950*/  @P2 IMAD.WIDE R2, R0, 0x4, R2 ;  /* 0x0000000400022825 */ /* 0x010fea00078e0202 */
[----:B--2--5:R2:W5:Y:S02]  /*7960*/  @P2 LDG.E R38, desc[UR6][R2.64] ;  /* 0x0000000602262981 */ /* 0x024564000c1e1900 */
[----:B--2---:R-:W4:Y:S02]  /*7970*/  @!P2 LDC R38, c[0x0][0x8a0] ;  /* 0x00022800ff26ab82 */ /* 0x004f240000000800 */
.L_x_141:
[----:B---3-5:R-:W-:Y:S01]  /*7980*/  @P0 FSETP.NEU.AND P4, PT, R39, RZ, PT ;  /* 0x000000ff2700020b */ /* 0x028fe20003f8d000 */
[----:B-1----:R-:W-:Y:S01]  /*7990*/  IMAD.U32 R0, RZ, RZ, UR4 ;  /* 0x00000004ff007e24 */ /* 0x002fe2000f8e00ff */
[----:B------:R-:W-:Y:S01]  /*79a0*/  @P0 LOP3.LUT P2, RZ, R79, 0xff, RZ, 0xc0, !PT ;  /* 0x000000ff4fff0812 */ /* 0x000fe2000784c0ff */
[----:B------:R-:W-:Y:S01]  /*79b0*/  BSSY B1, `(.L_x_142) ;  /* 0x0000039000017945 */ /* 0x000fe20003800000 */
[----:B------:R-:W-:Y:S02]  /*79c0*/  @P0 SEL R2, RZ, 0xffffffff, P4 ;  /* 0xffffffffff020807 */ /* 0x000fe40002000000 */
[----:B------:R-:W-:Y:S02]  /*79d0*/  CS2R R66, SRZ ;  /* 0x0000000000427805 */ /* 0x000fe4000001ff00 */
[----:B------:R-:W-:Y:S02]  /*79e0*/  LEA R22, R36, UR44, 0x3 ;  /* 0x0000002c24167c11 */ /* 0x000fe4000f8e18ff */
[----:B------:R-:W-:Y:S02]  /*79f0*/  CS2R R64, SRZ ;  /* 0x0000000000407805 */ /* 0x000fe4000001ff00 */
[----:B------:R-:W-:Y:S02]  /*7a00*/  @P1 SEL R2, R0, R2, !P2 ;  /* 0x0000000200021207 */ /* 0x000fe40005000000 */
[----:B------:R-:W-:Y:S02]  /*7a10*/  CS2R R18, SRZ ;  /* 0x0000000000127805 */ /* 0x000fe4000001ff00 */
[----:B------:R-:W-:Y:S02]  /*7a20*/  SHF.L.U32 R3, R84, 0x1f, RZ ;  /* 0x0000001f54037819 */ /* 0x000fe400000006ff */
[----:B------:R-:W-:Y:S02]  /*7a30*/  CS2R R16, SRZ ;  /* 0x0000000000107805 */ /* 0x000fe4000001ff00 */
[----:B------:R-:W-:Y:S02]  /*7a40*/  @P0 LOP3.LUT R2, R2, 0x1, RZ, 0xc0, !PT ;  /* 0x0000000102020812 */ /* 0x000fe400078ec0ff */
[----:B------:R-:W-:Y:S02]  /*7a50*/  PLOP3.LUT P5, PT, PT, PT, PT, 0x8, 0x80 ;  /* 0x000000000080781c */ /* 0x000fe40003fae170 */
[----:B------:R-:W-:Y:S02]  /*7a60*/  ISETP.NE.U32.OR P1, PT, R2, 0x1, !P0 ;  /* 0x000000010200780c */ /* 0x000fe40004725470 */
[----:B------:R-:W-:Y:S11]  /*7a70*/  LEA.HI R2, R36, R36, RZ, 0x1 ;  /* 0x0000002424027211 */ /* 0x000ff600078f08ff */
[----:B------:R-:W-:Y:S04]  /*7a80*/  @P1 SHF.L.U32 R0, R82, 0x1f, RZ ;  /* 0x0000001f52001819 */ /* 0x000fe800000006ff */
[----:B------:R1:W2:Y:S01]  /*7a90*/  @P1 SYNCS.PHASECHK.TRANS64.TRYWAIT P0, [UR44+0x360], R0 ;  /* 0x00036000ff0015a7 */ /* 0x0002a2000800112c */
[----:B------:R3:W3:Y:S01]  /*7aa0*/  SYNCS.PHASECHK.TRANS64.TRYWAIT P4, [R22+URZ+0x3a0], R3 ;  /* 0x0003a003160075a7 */ /* 0x0006e200080811ff */
[C---:B-1----:R-:W-:Y:S01]  /*7ab0*/  IMAD.SHL.U32 R0, R2.reuse, 0x20, RZ ;  /* 0x0000002002007824 */ /* 0x042fe200078e00ff */
[----:B------:R-:W-:Y:S04]  /*7ac0*/  LOP3.LUT R2, R2, 0xffe, RZ, 0xc0, !PT ;  /* 0x00000ffe02027812 */ /* 0x000fe800078ec0ff */
[----:B------:R-:W-:Y:S01]  /*7ad0*/  LOP3.LUT R0, R0, 0xffffffc0, RZ, 0xc0, !PT ;  /* 0xffffffc000007812 */ /* 0x000fe200078ec0ff */
[----:B------:R-:W-:Y:S04]  /*7ae0*/  IMAD.IADD R2, R36, 0x1, -R2 ;  /* 0x0000000124027824 */ /* 0x000fe800078e0a02 */
[----:B------:R-:W-:Y:S04]  /*7af0*/  IMAD.IADD R0, R37, 0x1, R0 ;  /* 0x0000000125007824 */ /* 0x000fe800078e0200 */
[----:B------:R-:W-:Y:S01]  /*7b00*/  IMAD R2, R2, 0x100000, R0 ;  /* 0x0010000002027824 */ /* 0x000fe200078e0200 */
[----:B--2---:R-:W-:Y:S01]  /*7b10*/  @P1 PLOP3.LUT P5, PT, P0, PT, PT, 0x8, 0x80 ;  /* 0x000000000080181c */ /* 0x004fe200007ae170 */
[----:B------:R-:W-:Y:S01]  /*7b20*/  @!UPT UIADD3 URZ, UPT, UPT, URZ, URZ, URZ ;  /* 0x000000fffffff290 */ /* 0x000fe2000fffe0ff */
[----:B---3--:R-:W-:Y:S11]  /*7b30*/  @!P1 BRA `(.L_x_143) ;  /* 0x0000000000809947 */ /* 0x008ff60003800000 */
[----:B------:R-:W-:Y:S01]  /*7b40*/  ISETP.NE.U32.AND P0, PT, RZ, UR58, PT ;  /* 0x0000003aff007c0c */ /* 0x000fe2000bf05070 */
[----:B------:R-:W-:Y:S01]  /*7b50*/  BSSY B0, `(.L_x_144) ;  /* 0x0000012000007945 */ /* 0x000fe20003800000 */
[----:B------:R-:W-:Y:S02]  /*7b60*/  FSETP.NEU.AND P2, PT, R39, RZ, PT ;  /* 0x000000ff2700720b */ /* 0x000fe40003f4d000 */
[----:B------:R-:W-:Y:S02]  /*7b70*/  CS2R R18, SRZ ;  /* 0x0000000000127805 */ /* 0x000fe4000001ff00 */
[----:B------:R-:W-:Y:S02]  /*7b80*/  ISETP.NE.AND.EX P0, PT, RZ, UR59, PT, P0 ;  /* 0x0000003bff007c0c */ /* 0x000fe4000bf05300 */
[----:B------:R-:W-:Y:S02]  /*7b90*/  CS2R R16, SRZ ;  /* 0x0000000000107805 */ /* 0x000fe4000001ff00 */
[----:B------:R-:W-:Y:S02]  /*7ba0*/  LOP3.LUT P1, RZ, R79, 0xff, RZ, 0xc0, !PT ;  /* 0x000000ff4fff7812 */ /* 0x000fe4000782c0ff */
[----:B------:R-:W-:Y:S02]  /*7bb0*/  CS2R R66, SRZ ;  /* 0x0000000000427805 */ /* 0x000fe4000001ff00 */
[----:B------:R-:W-:Y:S02]  /*7bc0*/  SEL R0, RZ, 0xffffffff, P2 ;  /* 0xffffffffff007807 */ /* 0x000fe40001000000 */
[----:B------:R-:W-:Y:S02]  /*7bd0*/  CS2R R64, SRZ ;  /* 0x0000000000407805 */ /* 0x000fe4000001ff00 */
[----:B------:R-:W-:Y:S04]  /*7be0*/  SEL R4, RZ, 0xffffffff, P0 ;  /* 0xffffffffff047807 */ /* 0x000fe80000000000 */
[----:B------:R-:W-:Y:S04]  /*7bf0*/  @P3 SEL R0, R4, R0, !P1 ;  /* 0x0000000004003207 */ /* 0x000fe80004800000 */
[----:B------:R-:W-:Y:S04]  /*7c00*/  LOP3.LUT R0, R0, 0x1, RZ, 0xc0, !PT ;  /* 0x0000000100007812 */ /* 0x000fe800078ec0ff */
[----:B------:R-:W-:Y:S01]  /*7c10*/  ISETP.NE.U32.AND P0, PT, R0, 0x1, PT ;  /* 0x000000010000780c */ /* 0x000fe20003f05070 */
[----:B------:R-:W-:Y:S01]  /*7c20*/  @!UPT UIADD3 URZ, UPT, UPT, URZ, URZ, URZ ;  /* 0x000000fffffff290 */ /* 0x000fe2000fffe0ff */
[----:B------:R-:W-:Y:S11]  /*7c30*/  @!P5 BRA `(.L_x_145) ;  /* 0x00000000000cd947 */ /* 0x000ff60003800000 */
[----:B------:R-:W-:Y:S04]  /*7c40*/  SHF.L.U32 R4, R82, 0x1f, RZ ;  /* 0x0000001f52047819 */ /* 0x000fe800000006ff */
[----:B------:R-:W1:Y:S02]  /*7c50*/  SYNCS.PHASECHK.TRANS64.TRYWAIT P1, [UR44+0x360], R4 ;  /* 0x00036004ff0075a7 */ /* 0x000e64000802112c */
[----:B-1----:R-:W-:Y:S05]  /*7c60*/  @!P1 BRA `(.L_x_146) ;  /* 0x0000002800009947 */ /* 0x002fea0003800000 */
.L_x_145:
[----:B------:R-:W-:Y:S05]  /*7c70*/  BSYNC B0 ;  /* 0x0000000000007941 */ /* 0x000fea0003800000 */
.L_x_144:
[----:B------:R2:W3:Y:S01]  /*7c80*/  @P0 LDS.128 R16, [R78+UR44+0x600] ;  /* 0x0006002c4e100984 */ /* 0x0004e20008000c00 */
[----:B------:R-:W-:Y:S01]  /*7c90*/  UIADD3 UR4, UPT, UPT, UR44, 0x368, URZ ;  /* 0x000003682c047890 */ /* 0x000fe2000fffe0ff */
[----:B------:R-:W-:Y:S02]  /*7ca0*/  LOP3.LUT R82, R82, 0x1, RZ, 0x3c, !PT ;  /* 0x0000000152527812 */ /* 0x000fe400078e3cff */
[----:B------:R2:W1:Y:S01]  /*7cb0*/  @P0 LDS.128 R64, [R77+0x10] ;  /* 0x000010004d400984 */ /* 0x0004620000000c00 */
[----:B------:R-:W-:Y:S01]  /*7cc0*/  UPRMT UR4, UR48, 0x654, UR4 ;  /* 0x0000065430047896 */ /* 0x000fe20008000004 */
[----:B------:R-:W-:Y:S01]  /*7cd0*/  @!PT LDS RZ, [RZ] ;  /* 0x00000000fffff984 */ /* 0x000fe20000000800 */
[----:B------:R-:W-:Y:S01]  /*7ce0*/  @!PT LDS RZ, [RZ] ;  /* 0x00000000fffff984 */ /* 0x000fe20000000800 */
[----:B------:R-:W-:Y:S01]  /*7cf0*/  @!PT LDS RZ, [RZ] ;  /* 0x00000000fffff984 */ /* 0x000fe20000000800 */
[----:B------:R-:W-:Y:S01]  /*7d00*/  @!PT LDS RZ, [RZ] ;  /* 0x00000000fffff984 */ /* 0x000fe20000000800 */
[----:B------:R5:W-:Y:S06]  /*7d10*/  MEMBAR.ALL.CTA ;  /* 0x0000000000007992 */ /* 0x000bec0000008000 */
[----:B-----5:R-:W5:Y:S02]  /*7d20*/  FENCE.VIEW.ASYNC.S ;  /* 0x00000000000073c6 */ /* 0x020f640000000000 */
[----:B-----5:R-:W-:Y:S03]  /*7d30*/  SYNCS.ARRIVE.TRANS64.RED.A1T0 RZ, [UR4], RZ ;  /* 0x000000ffffff79a7 */ /* 0x020fe60008100404 */
.L_x_143:
[----:B------:R-:W-:Y:S05]  /*7d40*/  BSYNC B1 ;  /* 0x0000000000017941 */ /* 0x000fea0003800000 */
.L_x_142:
[----:B-1----:R-:W-:Y:S04]  /*7d50*/  SHF.R.U32.HI R0, RZ, 0x15, R2 ;  /* 0x00000015ff007819 */ /* 0x002fe80000011602 */
[----:B------:R-:W-:Y:S01]  /*7d60*/  LOP3.LUT P0, RZ, R0, 0x3, R80, 0x48, !PT ;  /* 0x0000000300ff7812 */ /* 0x000fe20007804850 */
[----:B------:R-:W-:Y:S01]  /*7d70*/  @!UPT UIADD3 URZ, UPT, UPT, URZ, URZ, URZ ;  /* 0x000000fffffff290 */ /* 0x000fe2000fffe0ff */
[----:B------:R-:W-:Y:S11]  /*7d80*/  @P4 BRA `(.L_x_147) ;  /* 0x0000000000084947 */ /* 0x000ff60003800000 */
[----:B------:R-:W1:Y:S02]  /*7d90*/  SYNCS.PHASECHK.TRANS64.TRYWAIT P1, [R22+URZ+0x3a0], R3 ;  /* 0x0003a003160075a7 */ /* 0x000e6400080211ff */
[----:B-1----:R-:W-:Y:S05]  /*7da0*/  @!P1 BRA `(.L_x_148) ;  /* 0x0000002400c89947 */ /* 0x002fea0003800000 */
.L_x_147:
[----:B------:R-:W-:Y:S05]  /*7db0*/  @!P0 BRA `(.L_x_149) ;  /* 0x0000000000408947 */ /* 0x000fea0003800000 */
[----:B------:R-:W1:Y:S01]  /*7dc0*/  LDCU.64 UR8, c[0x4][0x70] ;  /* 0x01000e00ff0877ac */ /* 0x000e620008000a00 */
[----:B------:R-:W-:Y:S01]  /*7dd0*/  MOV R15, 0x0 ;  /* 0x00000000000f7802 */ /* 0x000fe20000000f00 */
[----:B------:R-:W-:Y:S02]  /*7de0*/  HFMA2 R12, -RZ, RZ, 0, 5.9604644775390625e-08 ;  /* 0x00000001ff0c7431 */ /* 0x000fe400000001ff */
[----:B------:R-:W-:Y:S02]  /*7df0*/  IMAD.MOV.U32 R8, RZ, RZ, 0x192 ;  /* 0x00000192ff087424 */ /* 0x000fe400078e00ff */
[----:B------:R-:W-:Y:S01]  /*7e00*/  IMAD.MOV.U32 R13, RZ, RZ, RZ ;  /* 0x000000ffff0d7224 */ /* 0x000fe200078e00ff */
[----:B------:R-:W5:Y:S01]  /*7e10*/  LDCU.64 UR6, c[0x4][0x78] ;  /* 0x01000f00ff0677ac */ /* 0x000f620008000a00 */
[----:B------:R-:W2:Y:S01]  /*7e20*/  LDC.64 R14, c[0x4][R15] ;  /* 0x010000000f0e7b82 */ /* 0x000ea20000000a00 */
[----:B------:R-:W3:Y:S01]  /*7e30*/  LDCU.64 UR4, c[0x4][0x10] ;  /* 0x01000200ff0477ac */ /* 0x000ee20008000a00 */
[----:B-1----:R-:W-:Y:S01]  /*7e40*/  MOV R5, UR9 ;  /* 0x0000000900057c02 */ /* 0x002fe20008000f00 */
[----:B------:R-:W-:Y:S01]  /*7e50*/  IMAD.U32 R4, RZ, RZ, UR8 ;  /* 0x00000008ff047e24 */ /* 0x000fe2000f8e00ff */
[----:B-----5:R-:W-:Y:S01]  /*7e60*/  MOV R7, UR7 ;  /* 0x0000000700077c02 */ /* 0x020fe20008000f00 */
[----:B------:R-:W-:Y:S01]  /*7e70*/  IMAD.U32 R6, RZ, RZ, UR6 ;  /* 0x00000006ff067e24 */ /* 0x000fe2000f8e00ff */
[----:B---3--:R-:W-:Y:S01]  /*7e80*/  MOV R11, UR5 ;  /* 0x00000005000b7c02 */ /* 0x008fe20008000f00 */
[----:B------:R-:W-:Y:S02]  /*7e90*/  IMAD.U32 R10, RZ, RZ, UR4 ;  /* 0x00000004ff0a7e24 */ /* 0x000fe4000f8e00ff */
[----:B------:R-:W-:Y:S07]  /*7ea0*/  LEPC R20, `(.L_x_149) ;  /* 0x000000001014794e */ /* 0x000fee0000000000 */
[----:B--2-4-:R-:W-:Y:S05]  /*7eb0*/  CALL.ABS.NOINC R14 ;  /* 0x000000000e007343 */ /* 0x014fea0003c00000 */
.L_x_149:
[----:B------:R-:W-:Y:S01]  /*7ec0*/  LOP3.LUT P0, RZ, R76, 0x60, RZ, 0xc0, !PT ;  /* 0x000000604cff7812 */ /* 0x000fe2000780c0ff */
[----:B------:R-:W-:Y:S05]  /*7ed0*/  WARPSYNC.ALL ;  /* 0x0000000000007948 */ /* 0x000fea0003800000 */
[----:B------:R-:W-:Y:S01]  /*7ee0*/  R2UR UR4, R2 ;  /* 0x00000000020472ca */ /* 0x000fe200000e0000 */
[----:B------:R-:W-:Y:S01]  /*7ef0*/  BSSY.RECONVERGENT B0, `(.L_x_150) ;  /* 0x000009f000007945 */ /* 0x000fe20003800200 */
[-C--:B---3--:R-:W-:Y:S02]  /*7f00*/  F2FP.F16.E4M3.UNPACK_B R2, R16.reuse ;  /* 0x00000010ff02723e */ /* 0x088fe400020006ff */
[----:B------:R-:W-:Y:S02]  /*7f10*/  F2FP.F16.E4M3.UNPACK_B R16, R16.H1 ;  /* 0x00000010ff10723e */ /* 0x000fe400030006ff */
[----:B------:R-:W-:Y:S01]  /*7f20*/  R2UR UR5, R22 ;  /* 0x00000000160572ca */ /* 0x000fe200000e0000 */
[----:B------:R-:W-:Y:S01]  /*7f30*/  HADD2.F32 R0, -RZ, R2.H0_H0 ;  /* 0x20000002ff007230 */ /* 0x000fe20000004100 */
[-C--:B------:R-:W-:Y:S01]  /*7f40*/  F2FP.F16.E4M3.UNPACK_B R42, R17.reuse ;  /* 0x00000011ff2a723e */ /* 0x080fe200020006ff */
[--C-:B------:R-:W-:Y:S01]  /*7f50*/  HADD2.F32 R3, -RZ, R16.reuse.H0_H0 ;  /* 0x20000010ff037230 */ /* 0x100fe20000004100 */
[----:B------:R-:W-:Y:S01]  /*7f60*/  F2FP.F16.E4M3.UNPACK_B R44, R17.H1 ;  /* 0x00000011ff2c723e */ /* 0x000fe200030006ff */
[----:B------:R-:W-:Y:S01]  /*7f70*/  HADD2.F32 R40, -RZ, R16.H1_H1 ;  /* 0x30000010ff287230 */ /* 0x000fe20000004100 */
[-C--:B------:R-:W-:Y:S01]  /*7f80*/  F2FP.F16.E4M3.UNPACK_B R46, R18.reuse ;  /* 0x00000012ff2e723e */ /* 0x080fe200020006ff */
[----:B------:R-:W-:Y:S01]  /*7f90*/  HADD2.F32 R2, -RZ, R2.H1_H1 ;  /* 0x30000002ff027230 */ /* 0x000fe20000004100 */
[----:B------:R-:W-:Y:S01]  /*7fa0*/  F2FP.F16.E4M3.UNPACK_B R48, R18.H1 ;  /* 0x00000012ff30723e */ /* 0x000fe200030006ff */
[--C-:B------:R-:W-:Y:S01]  /*7fb0*/  HADD2.F32 R41, -RZ, R42.reuse.H0_H0 ;  /* 0x2000002aff297230 */ /* 0x100fe20000004100 */
[-C--:B------:R-:W-:Y:S01]  /*7fc0*/  F2FP.F16.E4M3.UNPACK_B R50, R19.reuse ;  /* 0x00000013ff32723e */ /* 0x080fe200020006ff */
[----:B------:R-:W-:Y:S01]  /*7fd0*/  HADD2.F32 R42, -RZ, R42.H1_H1 ;  /* 0x3000002aff2a7230 */ /* 0x000fe20000004100 */
[----:B------:R-:W-:Y:S01]  /*7fe0*/  F2FP.F16.E4M3.UNPACK_B R52, R19.H1 ;  /* 0x00000013ff34723e */ /* 0x000fe200030006ff */
[----:B------:R-:W-:Y:S01]  /*7ff0*/  HADD2.F32 R43, -RZ, R44.H0_H0 ;  /* 0x2000002cff2b7230 */ /* 0x000fe20000004100 */
[----:B------:R-:W-:Y:S01]  /*8000*/  LDTM.16dp32bit_t0_t15.x32 R4, tmem[UR4] ;  /* 0x00000004000479ee */ /* 0x000fe20008a80000 */
[----:B------:R-:W1:Y:S01]  /*8010*/  LDTM.16dp32bit_t16_t31.x32 R4, tmem[UR4+0x20] ;  /* 0x00002004000479ee */ /* 0x000e620008aa0000 */
[----:B------:R-:W-:Y:S01]  /*8020*/  NOP ;  /* 0x0000000000007918 */ /* 0x000fe20000000000 */
[----:B------:R-:W-:Y:S01]  /*8030*/  UIADD3 UR4, UPT, UPT, UR5, 0x3c0, URZ ;  /* 0x000003c005047890 */ /* 0x000fe2000fffe0ff */
[--C-:B------:R-:W-:Y:S01]  /*8040*/  HADD2.F32 R45, -RZ, R46.reuse.H0_H0 ;  /* 0x2000002eff2d7230 */ /* 0x100fe20000004100 */
[----:B------:R-:W-:Y:S01]  /*8050*/  F2FP.F16.E4M3.UNPACK_B R54, R64 ;  /* 0x00000040ff36723e */ /* 0x000fe200020006ff */
[----:B------:R-:W-:Y:S01]  /*8060*/  HADD2.F32 R46, -RZ, R46.H1_H1 ;  /* 0x3000002eff2e7230 */ /* 0x000fe20000004100 */
[----:B------:R-:W-:Y:S01]  /*8070*/  UPRMT UR4, UR48, 0x654, UR4 ;  /* 0x0000065430047896 */ /* 0x000fe20008000004 */
[--C-:B------:R-:W-:Y:S01]  /*8080*/  HADD2.F32 R49, -RZ, R50.reuse.H0_H0 ;  /* 0x20000032ff317230 */ /* 0x100fe20000004100 */
[-C--:B------:R-:W-:Y:S01]  /*8090*/  F2FP.F16.E4M3.UNPACK_B R58, R65.reuse ;  /* 0x00000041ff3a723e */ /* 0x080fe200020006ff */
[----:B------:R-:W-:Y:S01]  /*80a0*/  HADD2.F32 R50, -RZ, R50.H1_H1 ;  /* 0x30000032ff327230 */ /* 0x000fe20000004100 */
[----:B------:R-:W-:Y:S01]  /*80b0*/  F2FP.F16.E4M3.UNPACK_B R62, R66 ;  /* 0x00000042ff3e723e */ /* 0x000fe200020006ff */
[--C-:B------:R-:W-:Y:S01]  /*80c0*/  HADD2.F32 R53, -RZ, R54.reuse.H0_H0 ;  /* 0x20000036ff357230 */ /* 0x100fe20000004100 */
[----:B------:R-:W-:Y:S01]  /*80d0*/  F2FP.F16.E4M3.UNPACK_B R56, R64.H1 ;  /* 0x00000040ff38723e */ /* 0x000fe200030006ff */
[----:B------:R-:W-:Y:S01]  /*80e0*/  HADD2.F32 R54, -RZ, R54.H1_H1 ;  /* 0x30000036ff367230 */ /* 0x000fe20000004100 */
[----:B------:R-:W-:Y:S01]  /*80f0*/  F2FP.F16.E4M3.UNPACK_B R60, R65.H1 ;  /* 0x00000041ff3c723e */ /* 0x000fe200030006ff */
[----:B-1----:R-:W-:Y:S01]  /*8100*/  SYNCS.ARRIVE.TRANS64.RED.A1T0 RZ, [UR4], RZ ;  /* 0x000000ffffff79a7 */ /* 0x002fe20008100404 */
[--C-:B------:R-:W-:Y:S01]  /*8110*/  HADD2.F32 R57, -RZ, R58.reuse.H0_H0 ;  /* 0x2000003aff397230 */ /* 0x100fe20000004100 */
[-C--:B------:R-:W-:Y:S01]  /*8120*/  F2FP.F16.E4M3.UNPACK_B R65, R67.reuse ;  /* 0x00000043ff41723e */ /* 0x080fe200020006ff */
[----:B------:R-:W-:Y:S01]  /*8130*/  HADD2.F32 R58, -RZ, R58.H1_H1 ;  /* 0x3000003aff3a7230 */ /* 0x000fe20000004100 */
[----:B------:R-:W-:Y:S01]  /*8140*/  F2FP.F16.E4M3.UNPACK_B R64, R66.H1 ;  /* 0x00000042ff40723e */ /* 0x000fe200030006ff */
[--C-:B------:R-:W-:Y:S01]  /*8150*/  HADD2.F32 R61, -RZ, R62.reuse.H0_H0 ;  /* 0x2000003eff3d7230 */ /* 0x100fe20000004100 */
[----:B------:R-:W-:Y:S01]  /*8160*/  F2FP.F16.E4M3.UNPACK_B R67, R67.H1 ;  /* 0x00000043ff43723e */ /* 0x000fe200030006ff */
[----:B------:R-:W-:Y:S01]  /*8170*/  HADD2.F32 R62, -RZ, R62.H1_H1 ;  /* 0x3000003eff3e7230 */ /* 0x000fe20000004100 */
[----:B------:R-:W-:Y:S01]  /*8180*/  IADD3 R36, PT, PT, R36, 0x1, RZ ;  /* 0x0000000124247810 */ /* 0x000fe20007ffe0ff */
[C---:B----4-:R-:W-:Y:S01]  /*8190*/  FMUL R4, R38.reuse, R4 ;  /* 0x0000000426047220 */ /* 0x050fe20000400000 */
[C---:B------:R-:W-:Y:S01]  /*81a0*/  FMUL R5, R38.reuse, R5 ;  /* 0x0000000526057220 */ /* 0x040fe20000400000 */
[C---:B------:R-:W-:Y:S01]  /*81b0*/  FMUL R8, R38.reuse, R8 ;  /* 0x0000000826087220 */ /* 0x040fe20000400000 */
[C---:B------:R-:W-:Y:S01]  /*81c0*/  FMUL R9, R38.reuse, R9 ;  /* 0x0000000926097220 */ /* 0x040fe20000400000 */
[C---:B------:R-:W-:Y:S01]  /*81d0*/  FFMA R4, R39.reuse, R0, R4 ;  /* 0x0000000027047223 */ /* 0x040fe20000000004 */
[C---:B------:R-:W-:Y:S01]  /*81e0*/  FFMA R5, R39.reuse, R2, R5 ;  /* 0x0000000227057223 */ /* 0x040fe20000000005 */
[C---:B------:R-:W-:Y:S01]  /*81f0*/  FMUL R12, R38.reuse, R12 ;  /* 0x0000000c260c7220 */ /* 0x040fe20000400000 */
        /* <DEDUP_REMOVED lines=10> */
[----:B------:R-:W-:Y:S02]  /*82a0*/  HADD2.F32 R44, -RZ, R44.H1_H1 ;  /* 0x3000002cff2c7230 */ /* 0x000fe40000004100 */
[C---:B------:R-:W-:Y:S01]  /*82b0*/  FMUL R10, R38.reuse, R10 ;  /* 0x0000000a260a7220 */ /* 0x040fe20000400000 */
[C---:B------:R-:W-:Y:S01]  /*82c0*/  FFMA R6, R39.reuse, R3, R6 ;  /* 0x0000000327067223 */ /* 0x040fe20000000006 */
[C---:B------:R-:W-:Y:S01]  /*82d0*/  FFMA R7, R39.reuse, R40, R7 ;  /* 0x0000002827077223 */ /* 0x040fe20000000007 */
[C---:B------:R-:W-:Y:S01]  /*82e0*/  FFMA R8, R39.reuse, R41, R8 ;  /* 0x0000002927087223 */ /* 0x040fe20000000008 */
[C---:B------:R-:W-:Y:S01]  /*82f0*/  FFMA R9, R39.reuse, R42, R9 ;  /* 0x0000002a27097223 */ /* 0x040fe20000000009 */
[----:B------:R-:W-:Y:S01]  /*8300*/  FFMA R10, R39, R43, R10 ;  /* 0x0000002b270a7223 */ /* 0x000fe2000000000a */
[--C-:B------:R-:W-:Y:S01]  /*8310*/  HADD2.F32 R40, -RZ, R65.reuse.H0_H0 ;  /* 0x20000041ff287230 */ /* 0x100fe20000004100 */
[----:B------:R-:W-:Y:S01]  /*8320*/  F2FP.SATFINITE.E4M3.F32.PACK_AB_MERGE_C R86, R7, R6, RZ ;  /* 0x000000060756723e */ /* 0x000fe200048070ff */
[C---:B------:R-:W-:Y:S01]  /*8330*/  FMUL R7, R38.reuse, R24 ;  /* 0x0000001826077220 */ /* 0x040fe20000400000 */
[C---:B------:R-:W-:Y:S01]  /*8340*/  FMUL R24, R38.reuse, R29 ;  /* 0x0000001d26187220 */ /* 0x040fe20000400000 */
[C---:B------:R-:W-:Y:S01]  /*8350*/  FMUL R29, R38.reuse, R34 ;  /* 0x00000022261d7220 */ /* 0x040fe20000400000 */
[----:B------:R-:W-:Y:S02]  /*8360*/  HADD2.F32 R65, -RZ, R65.H1_H1 ;  /* 0x30000041ff417230 */ /* 0x000fe40000004100 */
[C---:B------:R-:W-:Y:S01]  /*8370*/  FMUL R11, R38.reuse, R11 ;  /* 0x0000000b260b7220 */ /* 0x040fe20000400000 */
[--C-:B------:R-:W-:Y:S02]  /*8380*/  HADD2.F32 R47, -RZ, R48.reuse.H0_H0 ;  /* 0x20000030ff2f7230 */ /* 0x100fe40000004100 */
[C---:B------:R-:W-:Y:S01]  /*8390*/  FMUL R14, R38.reuse, R14 ;  /* 0x0000000e260e7220 */ /* 0x040fe20000400000 */
[----:B------:R-:W-:Y:S02]  /*83a0*/  HADD2.F32 R48, -RZ, R48.H1_H1 ;  /* 0x30000030ff307230 */ /* 0x000fe40000004100 */
[C---:B------:R-:W-:Y:S01]  /*83b0*/  FFMA R11, R39.reuse, R44, R11 ;  /* 0x0000002c270b7223 */ /* 0x040fe2000000000b */
[C---:B------:R-:W-:Y:S01]  /*83c0*/  FFMA R12, R39.reuse, R45, R12 ;  /* 0x0000002d270c7223 */ /* 0x040fe2000000000c */
[C---:B------:R-:W-:Y:S01]  /*83d0*/  FFMA R13, R39.reuse, R46, R13 ;  /* 0x0000002e270d7223 */ /* 0x040fe2000000000d */
[----:B------:R-:W-:Y:S01]  /*83e0*/  FFMA R14, R39, R47, R14 ;  /* 0x0000002f270e7223 */ /* 0x000fe2000000000e */
[C---:B------:R-:W-:Y:S01]  /*83f0*/  FMUL R15, R38.reuse, R15 ;  /* 0x0000000f260f7220 */ /* 0x040fe20000400000 */
[--C-:B------:R-:W-:Y:S01]  /*8400*/  HADD2.F32 R51, -RZ, R52.reuse.H0_H0 ;  /* 0x20000034ff337230 */ /* 0x100fe20000004100 */
[----:B------:R-:W-:Y:S01]  /*8410*/  F2FP.SATFINITE.E4M3.F32.PACK_AB_MERGE_C R10, R11, R10, RZ ;  /* 0x0000000a0b0a723e */ /* 0x000fe200048070ff */
[----:B------:R-:W-:Y:S02]  /*8420*/  HADD2.F32 R52, -RZ, R52.H1_H1 ;  /* 0x30000034ff347230 */ /* 0x000fe40000004100 */
[C---:B------:R-:W-:Y:S01]  /*8430*/  FFMA R15, R39.reuse, R48, R15 ;  /* 0x00000030270f7223 */ /* 0x040fe2000000000f */
[C---:B------:R-:W-:Y:S01]  /*8440*/  FFMA R16, R39.reuse, R49, R16 ;  /* 0x0000003127107223 */ /* 0x040fe20000000010 */
[C---:B------:R-:W-:Y:S01]  /*8450*/  FFMA R17, R39.reuse, R50, R17 ;  /* 0x0000003227117223 */ /* 0x040fe20000000011 */
[C---:B------:R-:W-:Y:S01]  /*8460*/  FMUL R18, R38.reuse, R18 ;  /* 0x0000001226127220 */ /* 0x040fe20000400000 */
[C---:B------:R-:W-:Y:S01]  /*8470*/  FMUL R19, R38.reuse, R19 ;  /* 0x0000001326137220 */ /* 0x040fe20000400000 */
[--C-:B------:R-:W-:Y:S02]  /*8480*/  HADD2.F32 R55, -RZ, R56.reuse.H0_H0 ;  /* 0x20000038ff377230 */ /* 0x100fe40000004100 */
[C---:B------:R-:W-:Y:S01]  /*8490*/  FMUL R3, R38.reuse, R22 ;  /* 0x0000001626037220 */ /* 0x040fe20000400000 */
[C---:B------:R-:W-:Y:S01]  /*84a0*/  FFMA R18, R39.reuse, R51, R18 ;  /* 0x0000003327127223 */ /* 0x040fe20000000012 */
[----:B------:R-:W-:Y:S02]  /*84b0*/  HADD2.F32 R56, -RZ, R56.H1_H1 ;  /* 0x30000038ff387230 */ /* 0x000fe40000004100 */
[C---:B------:R-:W-:Y:S01]  /*84c0*/  FFMA R19, R39.reuse, R52, R19 ;  /* 0x0000003427137223 */ /* 0x040fe20000000013 */
[C---:B------:R-:W-:Y:S01]  /*84d0*/  FMUL R6, R38.reuse, R23 ;  /* 0x0000001726067220 */ /* 0x040fe20000400000 */
[C---:B------:R-:W-:Y:S01]  /*84e0*/  FFMA R0, R39.reuse, R53, R0 ;  /* 0x0000003527007223 */ /* 0x040fe20000000000 */
[C---:B------:R-:W-:Y:S01]  /*84f0*/  FFMA R2, R39.reuse, R54, R2 ;  /* 0x0000003627027223 */ /* 0x040fe20000000002 */
[--C-:B------:R-:W-:Y:S02]  /*8500*/  HADD2.F32 R59, -RZ, R60.reuse.H0_H0 ;  /* 0x2000003cff3b7230 */ /* 0x100fe40000004100 */
[C---:B------:R-:W-:Y:S01]  /*8510*/  FFMA R3, R39.reuse, R55, R3 ;  /* 0x0000003727037223 */ /* 0x040fe20000000003 */
[----:B------:R-:W-:Y:S02]  /*8520*/  HADD2.F32 R60, -RZ, R60.H1_H1 ;  /* 0x3000003cff3c7230 */ /* 0x000fe40000004100 */
[C---:B------:R-:W-:Y:S01]  /*8530*/  FMUL R21, R38.reuse, R26 ;  /* 0x0000001a26157220 */ /* 0x040fe20000400000 */
[C---:B------:R-:W-:Y:S01]  /*8540*/  FMUL R22, R38.reuse, R27 ;  /* 0x0000001b26167220 */ /* 0x040fe20000400000 */
[C---:B------:R-:W-:Y:S01]  /*8550*/  FFMA R6, R39.reuse, R56, R6 ;  /* 0x0000003827067223 */ /* 0x040fe20000000006 */
[C---:B------:R-:W-:Y:S01]  /*8560*/  FFMA R7, R39.reuse, R57, R7 ;  /* 0x0000003927077223 */ /* 0x040fe20000000007 */
[C---:B------:R-:W-:Y:S01]  /*8570*/  FMUL R23, R38.reuse, R28 ;  /* 0x0000001c26177220 */ /* 0x040fe20000400000 */
[C---:B------:R-:W-:Y:S01]  /*8580*/  FFMA R20, R39.reuse, R58, R20 ;  /* 0x0000003a27147223 */ /* 0x040fe20000000014 */
[--C-:B------:R-:W-:Y:S02]  /*8590*/  HADD2.F32 R63, -RZ, R64.reuse.H0_H0 ;  /* 0x20000040ff3f7230 */ /* 0x100fe40000004100 */
[C---:B------:R-:W-:Y:S01]  /*85a0*/  FFMA R21, R39.reuse, R59, R21 ;  /* 0x0000003b27157223 */ /* 0x040fe20000000015 */
[----:B------:R-:W-:Y:S02]  /*85b0*/  HADD2.F32 R64, -RZ, R64.H1_H1 ;  /* 0x30000040ff407230 */ /* 0x000fe40000004100 */
[C---:B------:R-:W-:Y:S01]  /*85c0*/  FFMA R22, R39.reuse, R60, R22 ;  /* 0x0000003c27167223 */ /* 0x040fe20000000016 */
[C---:B------:R-:W-:Y:S01]  /*85d0*/  FMUL R26, R38.reuse, R31 ;  /* 0x0000001f261a7220 */ /* 0x040fe20000400000 */
[C---:B------:R-:W-:Y:S01]  /*85e0*/  FMUL R27, R38.reuse, R32 ;  /* 0x00000020261b7220 */ /* 0x040fe20000400000 */
[C---:B------:R-:W-:Y:S01]  /*85f0*/  FFMA R23, R39.reuse, R61, R23 ;  /* 0x0000003d27177223 */ /* 0x040fe20000000017 */
[----:B------:R-:W-:Y:S01]  /*8600*/  FMUL R28, R38, R33 ;  /* 0x00000021261c7220 */ /* 0x000fe20000400000 */
[C---:B------:R-:W-:Y:S01]  /*8610*/  FFMA R24, R39.reuse, R62, R24 ;  /* 0x0000003e27187223 */ /* 0x040fe20000000018 */
[--C-:B------:R-:W-:Y:S02]  /*8620*/  HADD2.F32 R66, -RZ, R67.reuse.H0_H0 ;  /* 0x20000043ff427230 */ /* 0x100fe40000004100 */
[C---:B------:R-:W-:Y:S01]  /*8630*/  FFMA R25, R39.reuse, R63, R25 ;  /* 0x0000003f27197223 */ /* 0x040fe20000000019 */
[----:B------:R-:W-:Y:S02]  /*8640*/  HADD2.F32 R67, -RZ, R67.H1_H1 ;  /* 0x30000043ff437230 */ /* 0x000fe40000004100 */
[----:B------:R-:W-:Y:S01]  /*8650*/  FFMA R26, R39, R64, R26 ;  /* 0x00000040271a7223 */ /* 0x000fe2000000001a */
[----:B------:R-:W-:Y:S01]  /*8660*/  F2FP.SATFINITE.E4M3.F32.PACK_AB_MERGE_C R14, R15, R14, RZ ;  /* 0x0000000e0f0e723e */ /* 0x000fe200048070ff */
[----:B------:R-:W-:Y:S01]  /*8670*/  FFMA R27, R39, R40, R27 ;  /* 0x00000028271b7223 */ /* 0x000fe2000000001b */
[----:B------:R-:W-:Y:S01]  /*8680*/  F2FP.SATFINITE.E4M3.F32.PACK_AB_MERGE_C R18, R19, R18, RZ ;  /* 0x000000121312723e */ /* 0x000fe200048070ff */
[C---:B------:R-:W-:Y:S01]  /*8690*/  FFMA R28, R39.reuse, R65, R28 ;  /* 0x00000041271c7223 */ /* 0x040fe2000000001c */
[C---:B------:R-:W-:Y:S01]  /*86a0*/  FFMA R29, R39.reuse, R66, R29 ;  /* 0x00000042271d7223 */ /* 0x040fe2000000001d */
[----:B------:R-:W-:Y:S01]  /*86b0*/  FFMA R30, R39, R67, R30 ;  /* 0x00000043271e7223 */ /* 0x000fe2000000001e */
[----:B------:R-:W-:Y:S02]  /*86c0*/  F2FP.SATFINITE.E4M3.F32.PACK_AB_MERGE_C R32, R5, R4, R86 ;  /* 0x000000040520723e */ /* 0x000fe40004807056 */
[----:B------:R-:W-:Y:S02]  /*86d0*/  F2FP.SATFINITE.E4M3.F32.PACK_AB_MERGE_C R33, R9, R8, R10 ;  /* 0x000000080921723e */ /* 0x000fe4000480700a */
[----:B------:R-:W-:Y:S02]  /*86e0*/  F2FP.SATFINITE.E4M3.F32.PACK_AB_MERGE_C R34, R13, R12, R14 ;  /* 0x0000000c0d22723e */ /* 0x000fe4000480700e */
[----:B------:R-:W-:Y:S02]  /*86f0*/  F2FP.SATFINITE.E4M3.F32.PACK_AB_MERGE_C R35, R17, R16, R18 ;  /* 0x000000101123723e */ /* 0x000fe40004807012 */
[----:B------:R-:W-:Y:S02]  /*8700*/  F2FP.SATFINITE.E4M3.F32.PACK_AB_MERGE_C R3, R6, R3, RZ ;  /* 0x000000030603723e */ /* 0x000fe400048070ff */
[----:B------:R-:W-:Y:S01]  /*8710*/  F2FP.SATFINITE.E4M3.F32.PACK_AB_MERGE_C R5, R22, R21, RZ ;  /* 0x000000151605723e */ /* 0x000fe200048070ff */
[----:B------:R1:W-:Y:S01]  /*8720*/  STS.128 [R78+UR44+0x1600], R32 ;  /* 0x001600204e007988 */ /* 0x0003e20008000c2c */
[----:B------:R-:W-:Y:S02]  /*8730*/  F2FP.SATFINITE.E4M3.F32.PACK_AB_MERGE_C R6, R26, R25, RZ ;  /* 0x000000191a06723e */ /* 0x000fe400048070ff */
[----:B------:R-:W-:Y:S02]  /*8740*/  F2FP.SATFINITE.E4M3.F32.PACK_AB_MERGE_C R29, R30, R29, RZ ;  /* 0x0000001d1e1d723e */ /* 0x000fe400048070ff */
[----:B------:R-:W-:Y:S02]  /*8750*/  F2FP.SATFINITE.E4M3.F32.PACK_AB_MERGE_C R5, R20, R7, R5 ;  /* 0x000000071405723e */ /* 0x000fe40004807005 */
[----:B------:R-:W-:Y:S02]  /*8760*/  F2FP.SATFINITE.E4M3.F32.PACK_AB_MERGE_C R4, R2, R0, R3 ;  /* 0x000000000204723e */ /* 0x000fe40004807003 */
[----:B------:R-:W-:Y:S02]  /*8770*/  F2FP.SATFINITE.E4M3.F32.PACK_AB_MERGE_C R6, R24, R23, R6 ;  /* 0x000000171806723e */ /* 0x000fe40004807006 */
[----:B------:R-:W-:Y:S05]  /*8780*/  F2FP.SATFINITE.E4M3.F32.PACK_AB_MERGE_C R7, R28, R27, R29 ;  /* 0x0000001b1c07723e */ /* 0x000fea000480701d */
[----:B------:R1:W-:Y:S01]  /*8790*/  STS.128 [R77+0x1010], R4 ;  /* 0x001010044d007388 */ /* 0x0003e20000000c00 */
[----:B------:R-:W-:Y:S01]  /*87a0*/  @!PT LDS RZ, [RZ] ;  /* 0x00000000fffff984 */ /* 0x000fe20000000800 */
[----:B------:R-:W-:Y:S01]  /*87b0*/  @!PT LDS RZ, [RZ] ;  /* 0x00000000fffff984 */ /* 0x000fe20000000800 */
[----:B------:R-:W-:Y:S01]  /*87c0*/  @!PT LDS RZ, [RZ] ;  /* 0x00000000fffff984 */ /* 0x000fe20000000800 */
[----:B------:R-:W-:Y:S01]  /*87d0*/  @!PT LDS RZ, [RZ] ;  /* 0x00000000fffff984 */ /* 0x000fe20000000800 */
[----:B------:R3:W-:Y:S07]  /*87e0*/  MEMBAR.ALL.CTA ;  /* 0x0000000000007992 */ /* 0x0007ee0000008000 */
[----:B---3--:R-:W3:Y:S02]  /*87f0*/  FENCE.VIEW.ASYNC.S ;  /* 0x00000000000073c6 */ /* 0x008ee40000000000 */
[----:B---3--:R-:W-:Y:S06]  /*8800*/  BAR.SYNC.DEFER_BLOCKING 0x1, 0x80 ;  /* 0x0042000000007b1d */ /* 0x008fec0000010000 */
[----:B------:R-:W-:Y:S05]  /*8810*/  @P0 BRA `(.L_x_151) ;  /* 0x0000000000300947 */ /* 0x000fea0003800000 */
[----:B------:R-:W-:Y:S02]  /*8820*/  UIADD3 UR4, UPT, UPT, UR44, 0x1600, URZ ;  /* 0x000016002c047890 */ /* 0x000fe4000fffe0ff */
[----:B------:R-:W-:Y:S02]  /*8830*/  USHF.L.U32 UR9, UR45, 0x6, URZ ;  /* 0x000000062d097899 */ /* 0x000fe400080006ff */
[----:B------:R-:W-:Y:S02]  /*8840*/  USHF.L.U32 UR10, UR46, 0x6, URZ ;  /* 0x000000062e0a7899 */ /* 0x000fe400080006ff */
[----:B------:R-:W-:Y:S01]  /*8850*/  MOV R85, UR4 ;  /* 0x0000000400557c02 */ /* 0x000fe20008000f00 */
[----:B------:R-:W-:Y:S01]  /*8860*/  UIADD3 UR4, UP0, UPT, UR62, 0x680, URZ ;  /* 0x000006803e047890 */ /* 0x000fe2000ff1e0ff */
[----:B------:R-:W-:Y:S02]  /*8870*/  UMOV UR11, UR36 ;  /* 0x00000024000b7c82 */ /* 0x000fe40008000000 */
[----:B------:R-:W-:Y:S01]  /*8880*/  R2UR UR8, R85 ;  /* 0x00000000550872ca */ /* 0x000fe200000e0000 */
[----:B------:R-:W-:Y:S11]  /*8890*/  UIADD3.X UR5, UPT, UPT, URZ, UR63, URZ, UP0, !UPT ;  /* 0x0000003fff057290 */ /* 0x000ff600087fe4ff */
[----:B------:R-:W-:Y:S01]  /*88a0*/  @!UPT UIADD3 URZ, UPT, UPT, URZ, URZ, URZ ;  /* 0x000000fffffff290 */ /* 0x000fe2000fffe0ff */
[----:B------:R3:W-:Y:S01]  /*88b0*/  UTMASTG.3D [UR8], [UR4] ;  /* 0x00000008040073b5 */ /* 0x0007e20008010000 */
[----:B------:R0:W-:Y:S01]  /*88c0*/  UTMACMDFLUSH ;  /* 0x00000000000079b7 */ /* 0x0001e20000000000 */
[----:B---3--:R-:W-:Y:S04]  /*88d0*/  DEPBAR.LE SB0, 0x0 ;  /* 0x000080000000791a */ /* 0x008fe80000000000 */
.L_x_151:
[----:B------:R-:W-:Y:S05]  /*88e0*/  BSYNC.RECONVERGENT B0 ;  /* 0x0000000000007941 */ /* 0x000fea0003800200 */
.L_x_150:
[----:B------:R-:W-:Y:S01]  /*88f0*/  BAR.SYNC.DEFER_BLOCKING 0x1, 0x80 ;  /* 0x0042000000007b1d */ /* 0x000fe20000010000 */
[----:B------:R-:W-:Y:S01]  /*8900*/  ISETP.NE.AND P0, PT, R81, 0x2, PT ;  /* 0x000000025100780c */ /* 0x000fe20003f05270 */
[----:B------:R-:W-:Y:S01]  /*8910*/  UISETP.NE.AND UP0, UPT, UR47, URZ, UPT ;  /* 0x000000ff2f00728c */ /* 0x000fe2000bf05270 */
[----:B------:R-:W-:Y:S01]  /*8920*/  ISETP.NE.AND P1, PT, R36, 0x4, PT ;  /* 0x000000042400780c */ /* 0x000fe20003f25270 */
[----:B------:R-:W-:Y:S01]  /*8930*/  UIADD3 UR45, UPT, UPT, UR37, UR60, URZ ;  /* 0x0000003c252d7290 */ /* 0x000fe2000fffe0ff */
[----:B------:R-:W-:Y:S01]  /*8940*/  SEL R2, RZ, 0x1, P0 ;  /* 0x00000001ff027807 */ /* 0x000fe20000000000 */
[----:B------:R-:W-:Y:S01]  /*8950*/  UIADD3 UR46, UPT, UPT, UR38, UR57, URZ ;  /* 0x00000039262e7290 */ /* 0x000fe2000fffe0ff */
[----:B------:R-:W-:Y:S02]  /*8960*/  SEL R0, RZ, 0x1, P1 ;  /* 0x00000001ff007807 */ /* 0x000fe40000800000 */
[----:B------:R-:W-:Y:S02]  /*8970*/  LOP3.LUT R83, R83, R2, RZ, 0x3c, !PT ;  /* 0x0000000253537212 */ /* 0x000fe400078e3cff */
[----:B------:R-:W-:Y:S02]  /*8980*/  LOP3.LUT R84, R84, R0, RZ, 0x3c, !PT ;  /* 0x0000000054547212 */ /* 0x000fe400078e3cff */
[----:B------:R-:W-:Y:S02]  /*8990*/  SEL R81, R81, RZ, P0 ;  /* 0x000000ff51517207 */ /* 0x000fe40000000000 */
[----:B------:R-:W-:Y:S01]  /*89a0*/  SEL R36, R36, RZ, P1 ;  /* 0x000000ff24247207 */ /* 0x000fe20000800000 */
[----:B------:R-:W-:Y:S01]  /*89b0*/  UMOV UR36, UR51 ;  /* 0x0000003300247c82 */ /* 0x000fe20008000000 */
[----:B------:R-:W-:Y:S05]  /*89c0*/  BRA.U UP0, `(.L_x_152) ;  /* 0xffffffe5002c7547 */ /* 0x000fea000b83ffff */
[----:B------:R-:W-:Y:S05]  /*89d0*/  EXIT ;  /* 0x000000000000794d */ /* 0x000fea0003800000 */
.L_x_25:
[----:B---3--:R3:W4:Y:S02]  /*89e0*/  SYNCS.PHASECHK.TRANS64.TRYWAIT P0, [R0+URZ+0x3f0], R2 ;  /* 0x0003f002000075a7 */ /* 0x00872400080011ff */
[----:B----4-:R-:W-:Y:S05]  /*89f0*/  @!P0 NANOSLEEP.SYNCS 0x989680 ;  /* 0x009896800000895d */ /* 0x010fea0003900000 */
[----:B------:R-:W4:Y:S02]  /*8a00*/  @!P0 SYNCS.PHASECHK.TRANS64 P0, [R0+URZ+0x3f0], R2 ;  /* 0x0003f002000085a7 */ /* 0x000f2400080010ff */
[----:B----4-:R-:W-:Y:S05]  /*8a10*/  @!P0 BRA `(.L_x_25) ;  /* 0xfffffffc00f08947 */ /* 0x010fea000383ffff */
[----:B------:R-:W-:Y:S05]  /*8a20*/  BRA `(.L_x_153) ;  /* 0xffffff9400247947 */ /* 0x000fea000383ffff */
.L_x_28:
[----:B--2---:R-:W-:-:S07]  /*8a30*/  MOV R0, UR33 ;  /* 0x0000002100007c02 */ /* 0x004fce0008000f00 */
.L_x_154:
[----:B--2---:R2:W3:Y:S02]  /*8a40*/  SYNCS.PHASECHK.TRANS64.TRYWAIT P0, [R0+URZ+0x1b0], R3 ;  /* 0x0001b003000075a7 */ /* 0x0044e400080011ff */
[----:B---3--:R-:W-:Y:S05]  /*8a50*/  @!P0 NANOSLEEP.SYNCS 0x989680 ;  /* 0x009896800000895d */ /* 0x008fea0003900000 */
[----:B------:R-:W3:Y:S02]  /*8a60*/  @!P0 SYNCS.PHASECHK.TRANS64 P0, [R0+URZ+0x1b0], R3 ;  /* 0x0001b003000085a7 */ /* 0x000ee400080010ff */
[----:B---3--:R-:W-:Y:S05]  /*8a70*/  @!P0 BRA `(.L_x_154) ;  /* 0xfffffffc00f08947 */ /* 0x008fea000383ffff */
[----:B------:R-:W-:Y:S05]  /*8a80*/  BRA `(.L_x_27) ;  /* 0xffffff94006c7947 */ /* 0x000fea000383ffff */
.L_x_35:
[----:B-1----:R-:W-:-:S07]  /*8a90*/  MOV R0, UR17 ;  /* 0x0000001100007c02 */ /* 0x002fce0008000f00 */
.L_x_155:
[----:B-1----:R1:W2:Y:S02]  /*8aa0*/  SYNCS.PHASECHK.TRANS64.TRYWAIT P0, [R0+URZ+0x1b0], R3 ;  /* 0x0001b003000075a7 */ /* 0x0022a400080011ff */
[----:B--2---:R-:W-:Y:S05]  /*8ab0*/  @!P0 NANOSLEEP.SYNCS 0x989680 ;  /* 0x009896800000895d */ /* 0x004fea0003900000 */
[----:B------:R-:W2:Y:S02]  /*8ac0*/  @!P0 SYNCS.PHASECHK.TRANS64 P0, [R0+URZ+0x1b0], R3 ;  /* 0x0001b003000085a7 */ /* 0x000ea400080010ff */
[----:B--2---:R-:W-:Y:S05]  /*8ad0*/  @!P0 BRA `(.L_x_155) ;  /* 0xfffffffc00f08947 */ /* 0x004fea000383ffff */
[----:B------:R-:W-:Y:S05]  /*8ae0*/  BRA `(.L_x_34) ;  /* 0xffffff9800287947 */ /* 0x000fea000383ffff */
.L_x_40:
[----:B-1----:R1:W2:Y:S02]  /*8af0*/  SYNCS.PHASECHK.TRANS64.TRYWAIT P0, [R3+URZ+0x380], R0 ;  /* 0x00038000030075a7 */ /* 0x0022a400080011ff */
[----:B--2---:R-:W-:Y:S05]  /*8b00*/  @!P0 NANOSLEEP.SYNCS 0x989680 ;  /* 0x009896800000895d */ /* 0x004fea0003900000 */
[----:B------:R-:W2:Y:S02]  /*8b10*/  @!P0 SYNCS.PHASECHK.TRANS64 P0, [R3+URZ+0x380], R0 ;  /* 0x00038000030085a7 */ /* 0x000ea400080010ff */
[----:B--2---:R-:W-:Y:S05]  /*8b20*/  @!P0 BRA `(.L_x_40) ;  /* 0xfffffffc00f08947 */ /* 0x004fea000383ffff */
[----:B------:R-:W-:Y:S05]  /*8b30*/  BRA `(.L_x_156) ;  /* 0xffffff9800cc7947 */ /* 0x000fea000383ffff */
.L_x_44:
[----:B------:R-:W-:-:S07]  /*8b40*/  MOV R0, UR4 ;  /* 0x0000000400007c02 */ /* 0x000fce0008000f00 */
.L_x_157:
[----:B-1----:R1:W2:Y:S02]  /*8b50*/  SYNCS.PHASECHK.TRANS64.TRYWAIT P0, [R0+URZ], R2 ;  /* 0x00000002000075a7 */ /* 0x0022a400080011ff */
[----:B--2---:R-:W-:Y:S05]  /*8b60*/  @!P0 NANOSLEEP.SYNCS 0x989680 ;  /* 0x009896800000895d */ /* 0x004fea0003900000 */
[----:B------:R-:W2:Y:S02]  /*8b70*/  @!P0 SYNCS.PHASECHK.TRANS64 P0, [R0+URZ], R2 ;  /* 0x00000002000085a7 */ /* 0x000ea400080010ff */
[----:B--2---:R-:W-:Y:S05]  /*8b80*/  @!P0 BRA `(.L_x_157) ;  /* 0xfffffffc00f08947 */ /* 0x004fea000383ffff */
[----:B------:R-:W-:Y:S05]  /*8b90*/  BRA `(.L_x_158) ;  /* 0xffffffa000707947 */ /* 0x000fea000383ffff */
.L_x_45:
[----:B------:R-:W-:-:S07]  /*8ba0*/  MOV R0, UR5 ;  /* 0x0000000500007c02 */ /* 0x000fce0008000f00 */
.L_x_159:
[----:B-1----:R1:W2:Y:S02]  /*8bb0*/  SYNCS.PHASECHK.TRANS64.TRYWAIT P0, [R0+URZ], R3 ;  /* 0x00000003000075a7 */ /* 0x0022a400080011ff */
[----:B--2---:R-:W-:Y:S05]  /*8bc0*/  @!P0 NANOSLEEP.SYNCS 0x989680 ;  /* 0x009896800000895d */ /* 0x004fea0003900000 */
[----:B------:R-:W2:Y:S02]  /*8bd0*/  @!P0 SYNCS.PHASECHK.TRANS64 P0, [R0+URZ], R3 ;  /* 0x00000003000085a7 */ /* 0x000ea400080010ff */
[----:B--2---:R-:W-:Y:S05]  /*8be0*/  @!P0 BRA `(.L_x_159) ;  /* 0xfffffffc00f08947 */ /* 0x004fea000383ffff */
[----:B------:R-:W-:Y:S05]  /*8bf0*/  BRA `(.L_x_160) ;  /* 0xffffffa0007c7947 */ /* 0x000fea000383ffff */
.L_x_46:
[----:B------:R-:W-:-:S07]  /*8c00*/  MOV R0, UR5 ;  /* 0x0000000500007c02 */ /* 0x000fce0008000f00 */
.L_x_161:
[----:B-1----:R1:W2:Y:S02]  /*8c10*/  SYNCS.PHASECHK.TRANS64.TRYWAIT P0, [R0+URZ], R3 ;  /* 0x00000003000075a7 */ /* 0x0022a400080011ff */
[----:B--2---:R-:W-:Y:S05]  /*8c20*/  @!P0 NANOSLEEP.SYNCS 0x989680 ;  /* 0x009896800000895d */ /* 0x004fea0003900000 */
[----:B------:R-:W2:Y:S02]  /*8c30*/  @!P0 SYNCS.PHASECHK.TRANS64 P0, [R0+URZ], R3 ;  /* 0x00000003000085a7 */ /* 0x000ea400080010ff */
[----:B--2---:R-:W-:Y:S05]  /*8c40*/  @!P0 BRA `(.L_x_161) ;  /* 0xfffffffc00f08947 */ /* 0x004fea000383ffff */
[----:B------:R-:W-:Y:S05]  /*8c50*/  BRA `(.L_x_162) ;  /* 0xffffffa000887947 */ /* 0x000fea000383ffff */
.L_x_47:
[----:B------:R-:W-:-:S07]  /*8c60*/  MOV R0, UR5 ;  /* 0x0000000500007c02 */ /* 0x000fce0008000f00 */
.L_x_163:
[----:B-1----:R1:W2:Y:S02]  /*8c70*/  SYNCS.PHASECHK.TRANS64.TRYWAIT P0, [R0+URZ], R3 ;  /* 0x00000003000075a7 */ /* 0x0022a400080011ff */
[----:B--2---:R-:W-:Y:S05]  /*8c80*/  @!P0 NANOSLEEP.SYNCS 0x989680 ;  /* 0x009896800000895d */ /* 0x004fea0003900000 */
[----:B------:R-:W2:Y:S02]  /*8c90*/  @!P0 SYNCS.PHASECHK.TRANS64 P0, [R0+URZ], R3 ;  /* 0x00000003000085a7 */ /* 0x000ea400080010ff */
[----:B--2---:R-:W-:Y:S05]  /*8ca0*/  @!P0 BRA `(.L_x_163) ;  /* 0xfffffffc00f08947 */ /* 0x004fea000383ffff */
[----:B------:R-:W-:Y:S05]  /*8cb0*/  BRA `(.L_x_164) ;  /* 0xffffffa000947947 */ /* 0x000fea000383ffff */
.L_x_48:
[----:B------:R-:W-:-:S07]  /*8cc0*/  MOV R0, UR5 ;  /* 0x0000000500007c02 */ /* 0x000fce0008000f00 */
.L_x_165:
[----:B-1----:R1:W2:Y:S02]  /*8cd0*/  SYNCS.PHASECHK.TRANS64.TRYWAIT P0, [R0+URZ], R3 ;  /* 0x00000003000075a7 */ /* 0x0022a400080011ff */
[----:B--2---:R-:W-:Y:S05]  /*8ce0*/  @!P0 NANOSLEEP.SYNCS 0x989680 ;  /* 0x009896800000895d */ /* 0x004fea0003900000 */
[----:B------:R-:W2:Y:S02]  /*8cf0*/  @!P0 SYNCS.PHASECHK.TRANS64 P0, [R0+URZ], R3 ;  /* 0x00000003000085a7 */ /* 0x000ea400080010ff */
[----:B--2---:R-:W-:Y:S05]  /*8d00*/  @!P0 BRA `(.L_x_165) ;  /* 0xfffffffc00f08947 */ /* 0x004fea000383ffff */
[----:B------:R-:W-:Y:S05]  /*8d10*/  BRA `(.L_x_166) ;  /* 0xffffffa000a07947 */ /* 0x000fea000383ffff */
.L_x_49:
[----:B------:R-:W-:-:S07]  /*8d20*/  MOV R0, UR5 ;  /* 0x0000000500007c02 */ /* 0x000fce0008000f00 */
.L_x_167:
[----:B-1----:R1:W2:Y:S02]  /*8d30*/  SYNCS.PHASECHK.TRANS64.TRYWAIT P0, [R0+URZ], R3 ;  /* 0x00000003000075a7 */ /* 0x0022a400080011ff */
[----:B--2---:R-:W-:Y:S05]  /*8d40*/  @!P0 NANOSLEEP.SYNCS 0x989680 ;  /* 0x009896800000895d */ /* 0x004fea0003900000 */
[----:B------:R-:W2:Y:S02]  /*8d50*/  @!P0 SYNCS.PHASECHK.TRANS64 P0, [R0+URZ], R3 ;  /* 0x00000003000085a7 */ /* 0x000ea400080010ff */
[----:B--2---:R-:W-:Y:S05]  /*8d60*/  @!P0 BRA `(.L_x_167) ;  /* 0xfffffffc00f08947 */ /* 0x004fea000383ffff */
[----:B------:R-:W-:Y:S05]  /*8d70*/  BRA `(.L_x_168) ;  /* 0xffffffa000ac7947 */ /* 0x000fea000383ffff */
.L_x_50:
[----:B------:R-:W-:-:S07]  /*8d80*/  MOV R0, UR5 ;  /* 0x0000000500007c02 */ /* 0x000fce0008000f00 */
.L_x_169:
[----:B-1----:R1:W2:Y:S02]  /*8d90*/  SYNCS.PHASECHK.TRANS64.TRYWAIT P0, [R0+URZ], R3 ;  /* 0x00000003000075a7 */ /* 0x0022a400080011ff */
[----:B--2---:R-:W-:Y:S05]  /*8da0*/  @!P0 NANOSLEEP.SYNCS 0x989680 ;  /* 0x009896800000895d */ /* 0x004fea0003900000 */
[----:B------:R-:W2:Y:S02]  /*8db0*/  @!P0 SYNCS.PHASECHK.TRANS64 P0, [R0+URZ], R3 ;  /* 0x00000003000085a7 */ /* 0x000ea400080010ff */
[----:B--2---:R-:W-:Y:S05]  /*8dc0*/  @!P0 BRA `(.L_x_169) ;  /* 0xfffffffc00f08947 */ /* 0x004fea000383ffff */
[----:B------:R-:W-:Y:S05]  /*8dd0*/  BRA `(.L_x_170) ;  /* 0xffffffa000b87947 */ /* 0x000fea000383ffff */
.L_x_51:
[----:B------:R-:W-:-:S07]  /*8de0*/  MOV R0, UR5 ;  /* 0x0000000500007c02 */ /* 0x000fce0008000f00 */
.L_x_171:
[----:B-1----:R1:W2:Y:S02]  /*8df0*/  SYNCS.PHASECHK.TRANS64.TRYWAIT P0, [R0+URZ], R3 ;  /* 0x00000003000075a7 */ /* 0x0022a400080011ff */
[----:B--2---:R-:W-:Y:S05]  /*8e00*/  @!P0 NANOSLEEP.SYNCS 0x989680 ;  /* 0x009896800000895d */ /* 0x004fea0003900000 */
[----:B------:R-:W2:Y:S02]  /*8e10*/  @!P0 SYNCS.PHASECHK.TRANS64 P0, [R0+URZ], R3 ;  /* 0x00000003000085a7 */ /* 0x000ea400080010ff */
[----:B--2---:R-:W-:Y:S05]  /*8e20*/  @!P0 BRA `(.L_x_171) ;  /* 0xfffffffc00f08947 */ /* 0x004fea000383ffff */
[----:B------:R-:W-:Y:S05]  /*8e30*/  BRA `(.L_x_172) ;  /* 0xffffffa000c47947 */ /* 0x000fea000383ffff */
.L_x_52:
[----:B------:R-:W-:-:S07]  /*8e40*/  MOV R0, UR5 ;  /* 0x0000000500007c02 */ /* 0x000fce0008000f00 */
.L_x_173:
[----:B-1----:R1:W2:Y:S02]  /*8e50*/  SYNCS.PHASECHK.TRANS64.TRYWAIT P0, [R0+URZ], R3 ;  /* 0x00000003000075a7 */ /* 0x0022a400080011ff */
[----:B--2---:R-:W-:Y:S05]  /*8e60*/  @!P0 NANOSLEEP.SYNCS 0x989680 ;  /* 0x009896800000895d */ /* 0x004fea0003900000 */
[----:B------:R-:W2:Y:S02]  /*8e70*/  @!P0 SYNCS.PHASECHK.TRANS64 P0, [R0+URZ], R3 ;  /* 0x00000003000085a7 */ /* 0x000ea400080010ff */
[----:B--2---:R-:W-:Y:S05]  /*8e80*/  @!P0 BRA `(.L_x_173) ;  /* 0xfffffffc00f08947 */ /* 0x004fea000383ffff */
[----:B------:R-:W-:Y:S05]  /*8e90*/  BRA `(.L_x_174) ;  /* 0xffffffa000d07947 */ /* 0x000fea000383ffff */
.L_x_53:
[----:B------:R-:W-:-:S07]  /*8ea0*/  MOV R0, UR5 ;  /* 0x0000000500007c02 */ /* 0x000fce0008000f00 */
.L_x_175:
[----:B-1----:R1:W2:Y:S02]  /*8eb0*/  SYNCS.PHASECHK.TRANS64.TRYWAIT P0, [R0+URZ], R3 ;  /* 0x00000003000075a7 */ /* 0x0022a400080011ff */
[----:B--2---:R-:W-:Y:S05]  /*8ec0*/  @!P0 NANOSLEEP.SYNCS 0x989680 ;  /* 0x009896800000895d */ /* 0x004fea0003900000 */
[----:B------:R-:W2:Y:S02]  /*8ed0*/  @!P0 SYNCS.PHASECHK.TRANS64 P0, [R0+URZ], R3 ;  /* 0x00000003000085a7 */ /* 0x000ea400080010ff */
[----:B--2---:R-:W-:Y:S05]  /*8ee0*/  @!P0 BRA `(.L_x_175) ;  /* 0xfffffffc00f08947 */ /* 0x004fea000383ffff */
[----:B------:R-:W-:Y:S05]  /*8ef0*/  BRA `(.L_x_176) ;  /* 0xffffffa000dc7947 */ /* 0x000fea000383ffff */
.L_x_54:
[----:B------:R-:W-:-:S07]  /*8f00*/  MOV R0, UR5 ;  /* 0x0000000500007c02 */ /* 0x000fce0008000f00 */
.L_x_177:
[----:B-1----:R1:W2:Y:S02]  /*8f10*/  SYNCS.PHASECHK.TRANS64.TRYWAIT P0, [R0+URZ], R3 ;  /* 0x00000003000075a7 */ /* 0x0022a400080011ff */
[----:B--2---:R-:W-:Y:S05]  /*8f20*/  @!P0 NANOSLEEP.SYNCS 0x989680 ;  /* 0x009896800000895d */ /* 0x004fea0003900000 */
[----:B------:R-:W2:Y:S02]  /*8f30*/  @!P0 SYNCS.PHASECHK.TRANS64 P0, [R0+URZ], R3 ;  /* 0x00000003000085a7 */ /* 0x000ea400080010ff */
[----:B--2---:R-:W-:Y:S05]  /*8f40*/  @!P0 BRA `(.L_x_177) ;  /* 0xfffffffc00f08947 */ /* 0x004fea000383ffff */
[----:B------:R-:W-:Y:S05]  /*8f50*/  BRA `(.L_x_178) ;  /* 0xffffffa000e87947 */ /* 0x000fea000383ffff */
.L_x_55:
[----:B------:R-:W-:-:S07]  /*8f60*/  MOV R0, UR5 ;  /* 0x0000000500007c02 */ /* 0x000fce0008000f00 */
.L_x_179:
[----:B-1----:R1:W2:Y:S02]  /*8f70*/  SYNCS.PHASECHK.TRANS64.TRYWAIT P0, [R0+URZ], R3 ;  /* 0x00000003000075a7 */ /* 0x0022a400080011ff */
[----:B--2---:R-:W-:Y:S05]  /*8f80*/  @!P0 NANOSLEEP.SYNCS 0x989680 ;  /* 0x009896800000895d */ /* 0x004fea0003900000 */
[----:B------:R-:W2:Y:S02]  /*8f90*/  @!P0 SYNCS.PHASECHK.TRANS64 P0, [R0+URZ], R3 ;  /* 0x00000003000085a7 */ /* 0x000ea400080010ff */
[----:B--2---:R-:W-:Y:S05]  /*8fa0*/  @!P0 BRA `(.L_x_179) ;  /* 0xfffffffc00f08947 */ /* 0x004fea000383ffff */
[----:B------:R-:W-:Y:S05]  /*8fb0*/  BRA `(.L_x_180) ;  /* 0xffffffa000f47947 */ /* 0x000fea000383ffff */
.L_x_56:
[----:B------:R-:W-:-:S07]  /*8fc0*/  MOV R0, UR5 ;  /* 0x0000000500007c02 */ /* 0x000fce0008000f00 */
.L_x_181:
[----:B-1----:R1:W2:Y:S02]  /*8fd0*/  SYNCS.PHASECHK.TRANS64.TRYWAIT P0, [R0+URZ], R3 ;  /* 0x00000003000075a7 */ /* 0x0022a400080011ff */
[----:B--2---:R-:W-:Y:S05]  /*8fe0*/  @!P0 NANOSLEEP.SYNCS 0x989680 ;  /* 0x009896800000895d */ /* 0x004fea0003900000 */
[----:B------:R-:W2:Y:S02]  /*8ff0*/  @!P0 SYNCS.PHASECHK.TRANS64 P0, [R0+URZ], R3 ;  /* 0x00000003000085a7 */ /* 0x000ea400080010ff */
[----:B--2---:R-:W-:Y:S05]  /*9000*/  @!P0 BRA `(.L_x_181) ;  /* 0xfffffffc00f08947 */ /* 0x004fea000383ffff */
[----:B------:R-:W-:Y:S05]  /*9010*/  BRA `(.L_x_182) ;  /* 0xffffffa400007947 */ /* 0x000fea000383ffff */
.L_x_57:
[----:B------:R-:W-:-:S07]  /*9020*/  MOV R0, UR5 ;  /* 0x0000000500007c02 */ /* 0x000fce0008000f00 */
.L_x_183:
[----:B-1----:R1:W2:Y:S02]  /*9030*/  SYNCS.PHASECHK.TRANS64.TRYWAIT P0, [R0+URZ], R3 ;  /* 0x00000003000075a7 */ /* 0x0022a400080011ff */
[----:B--2---:R-:W-:Y:S05]  /*9040*/  @!P0 NANOSLEEP.SYNCS 0x989680 ;  /* 0x009896800000895d */ /* 0x004fea0003900000 */
[----:B------:R-:W2:Y:S02]  /*9050*/  @!P0 SYNCS.PHASECHK.TRANS64 P0, [R0+URZ], R3 ;  /* 0x00000003000085a7 */ /* 0x000ea400080010ff */
[----:B--2---:R-:W-:Y:S05]  /*9060*/  @!P0 BRA `(.L_x_183) ;  /* 0xfffffffc00f08947 */ /* 0x004fea000383ffff */
[----:B------:R-:W-:Y:S05]  /*9070*/  BRA `(.L_x_184) ;  /* 0xffffffa4000c7947 */ /* 0x000fea000383ffff */
.L_x_58:
[----:B------:R-:W-:-:S07]  /*9080*/  MOV R0, UR5 ;  /* 0x0000000500007c02 */ /* 0x000fce0008000f00 */
.L_x_185:
[----:B-1----:R1:W2:Y:S02]  /*9090*/  SYNCS.PHASECHK.TRANS64.TRYWAIT P0, [R0+URZ], R3 ;  /* 0x00000003000075a7 */ /* 0x0022a400080011ff */
[----:B--2---:R-:W-:Y:S05]  /*90a0*/  @!P0 NANOSLEEP.SYNCS 0x989680 ;  /* 0x009896800000895d */ /* 0x004fea0003900000 */
[----:B------:R-:W2:Y:S02]  /*90b0*/  @!P0 SYNCS.PHASECHK.TRANS64 P0, [R0+URZ], R3 ;  /* 0x00000003000085a7 */ /* 0x000ea400080010ff */
[----:B--2---:R-:W-:Y:S05]  /*90c0*/  @!P0 BRA `(.L_x_185) ;  /* 0xfffffffc00f08947 */ /* 0x004fea000383ffff */
[----:B------:R-:W-:Y:S05]  /*90d0*/  BRA `(.L_x_186) ;  /* 0xffffffa400187947 */ /* 0x000fea000383ffff */
.L_x_59:
[----:B------:R-:W-:-:S07]  /*90e0*/  MOV R0, UR5 ;  /* 0x0000000500007c02 */ /* 0x000fce0008000f00 */
.L_x_187:
[----:B-1----:R1:W2:Y:S02]  /*90f0*/  SYNCS.PHASECHK.TRANS64.TRYWAIT P0, [R0+URZ], R3 ;  /* 0x00000003000075a7 */ /* 0x0022a400080011ff */
[----:B--2---:R-:W-:Y:S05]  /*9100*/  @!P0 NANOSLEEP.SYNCS 0x989680 ;  /* 0x009896800000895d */ /* 0x004fea0003900000 */
[----:B------:R-:W2:Y:S02]  /*9110*/  @!P0 SYNCS.PHASECHK.TRANS64 P0, [R0+URZ], R3 ;  /* 0x00000003000085a7 */ /* 0x000ea400080010ff */
[----:B--2---:R-:W-:Y:S05]  /*9120*/  @!P0 BRA `(.L_x_187) ;  /* 0xfffffffc00f08947 */ /* 0x004fea000383ffff */
[----:B------:R-:W-:Y:S05]  /*9130*/  BRA `(.L_x_188) ;  /* 0xffffffa400247947 */ /* 0x000fea000383ffff */
.L_x_60:
[----:B------:R-:W-:-:S07]  /*9140*/  MOV R0, UR5 ;  /* 0x0000000500007c02 */ /* 0x000fce0008000f00 */
.L_x_189:
[----:B-1----:R1:W2:Y:S02]  /*9150*/  SYNCS.PHASECHK.TRANS64.TRYWAIT P0, [R0+URZ], R3 ;  /* 0x00000003000075a7 */ /* 0x0022a400080011ff */
[----:B--2---:R-:W-:Y:S05]  /*9160*/  @!P0 NANOSLEEP.SYNCS 0x989680 ;  /* 0x009896800000895d */ /* 0x004fea0003900000 */
[----:B------:R-:W2:Y:S02]  /*9170*/  @!P0 SYNCS.PHASECHK.TRANS64 P0, [R0+URZ], R3 ;  /* 0x00000003000085a7 */ /* 0x000ea400080010ff */
[----:B--2---:R-:W-:Y:S05]  /*9180*/  @!P0 BRA `(.L_x_189) ;  /* 0xfffffffc00f08947 */ /* 0x004fea000383ffff */
[----:B------:R-:W-:Y:S05]  /*9190*/  BRA `(.L_x_190) ;  /* 0xffffffa400307947 */ /* 0x000fea000383ffff */
.L_x_61:
[----:B------:R-:W-:-:S07]  /*91a0*/  MOV R0, UR5 ;  /* 0x0000000500007c02 */ /* 0x000fce0008000f00 */
.L_x_191:
[----:B-1----:R1:W2:Y:S02]  /*91b0*/  SYNCS.PHASECHK.TRANS64.TRYWAIT P0, [R0+URZ], R3 ;  /* 0x00000003000075a7 */ /* 0x0022a400080011ff */
[----:B--2---:R-:W-:Y:S05]  /*91c0*/  @!P0 NANOSLEEP.SYNCS 0x989680 ;  /* 0x009896800000895d */ /* 0x004fea0003900000 */
[----:B------:R-:W2:Y:S02]  /*91d0*/  @!P0 SYNCS.PHASECHK.TRANS64 P0, [R0+URZ], R3 ;  /* 0x00000003000085a7 */ /* 0x000ea400080010ff */
[----:B--2---:R-:W-:Y:S05]  /*91e0*/  @!P0 BRA `(.L_x_191) ;  /* 0xfffffffc00f08947 */ /* 0x004fea000383ffff */
[----:B------:R-:W-:Y:S05]  /*91f0*/  BRA `(.L_x_192) ;  /* 0xffffffa4003c7947 */ /* 0x000fea000383ffff */
.L_x_62:
[----:B------:R-:W-:-:S07]  /*9200*/  MOV R0, UR5 ;  /* 0x0000000500007c02 */ /* 0x000fce0008000f00 */
.L_x_193:
[----:B-1----:R1:W2:Y:S02]  /*9210*/  SYNCS.PHASECHK.TRANS64.TRYWAIT P0, [R0+URZ], R3 ;  /* 0x00000003000075a7 */ /* 0x0022a400080011ff */
[----:B--2---:R-:W-:Y:S05]  /*9220*/  @!P0 NANOSLEEP.SYNCS 0x989680 ;  /* 0x009896800000895d */ /* 0x004fea0003900000 */
[----:B------:R-:W2:Y:S02]  /*9230*/  @!P0 SYNCS.PHASECHK.TRANS64 P0, [R0+URZ], R3 ;  /* 0x00000003000085a7 */ /* 0x000ea400080010ff */
[----:B--2---:R-:W-:Y:S05]  /*9240*/  @!P0 BRA `(.L_x_193) ;  /* 0xfffffffc00f08947 */ /* 0x004fea000383ffff */
[----:B------:R-:W-:Y:S05]  /*9250*/  BRA `(.L_x_194) ;  /* 0xffffffa400487947 */ /* 0x000fea000383ffff */
.L_x_63:
[----:B------:R-:W-:-:S07]  /*9260*/  MOV R0, UR5 ;  /* 0x0000000500007c02 */ /* 0x000fce0008000f00 */
.L_x_195:
[----:B-1----:R1:W2:Y:S02]  /*9270*/  SYNCS.PHASECHK.TRANS64.TRYWAIT P0, [R0+URZ], R3 ;  /* 0x00000003000075a7 */ /* 0x0022a400080011ff */
[----:B--2---:R-:W-:Y:S05]  /*9280*/  @!P0 NANOSLEEP.SYNCS 0x989680 ;  /* 0x009896800000895d */ /* 0x004fea0003900000 */
[----:B------:R-:W2:Y:S02]  /*9290*/  @!P0 SYNCS.PHASECHK.TRANS64 P0, [R0+URZ], R3 ;  /* 0x00000003000085a7 */ /* 0x000ea400080010ff */
[----:B--2---:R-:W-:Y:S05]  /*92a0*/  @!P0 BRA `(.L_x_195) ;  /* 0xfffffffc00f08947 */ /* 0x004fea000383ffff */
[----:B------:R-:W-:Y:S05]  /*92b0*/  BRA `(.L_x_196) ;  /* 0xffffffa400547947 */ /* 0x000fea000383ffff */
.L_x_64:
[----:B------:R-:W-:-:S07]  /*92c0*/  MOV R0, UR5 ;  /* 0x0000000500007c02 */ /* 0x000fce0008000f00 */
.L_x_197:
[----:B-1----:R1:W2:Y:S02]  /*92d0*/  SYNCS.PHASECHK.TRANS64.TRYWAIT P0, [R0+URZ], R3 ;  /* 0x00000003000075a7 */ /* 0x0022a400080011ff */
[----:B--2---:R-:W-:Y:S05]  /*92e0*/  @!P0 NANOSLEEP.SYNCS 0x989680 ;  /* 0x009896800000895d */ /* 0x004fea0003900000 */
[----:B------:R-:W2:Y:S02]  /*92f0*/  @!P0 SYNCS.PHASECHK.TRANS64 P0, [R0+URZ], R3 ;  /* 0x00000003000085a7 */ /* 0x000ea400080010ff */
[----:B--2---:R-:W-:Y:S05]  /*9300*/  @!P0 BRA `(.L_x_197) ;  /* 0xfffffffc00f08947 */ /* 0x004fea000383ffff */
[----:B------:R-:W-:Y:S05]  /*9310*/  BRA `(.L_x_198) ;  /* 0xffffffa400607947 */ /* 0x000fea000383ffff */
.L_x_65:
[----:B------:R-:W-:-:S07]  /*9320*/  MOV R0, UR5 ;  /* 0x0000000500007c02 */ /* 0x000fce0008000f00 */
.L_x_199:
[----:B-1----:R1:W2:Y:S02]  /*9330*/  SYNCS.PHASECHK.TRANS64.TRYWAIT P0, [R0+URZ], R3 ;  /* 0x00000003000075a7 */ /* 0x0022a400080011ff */
[----:B--2---:R-:W-:Y:S05]  /*9340*/  @!P0 NANOSLEEP.SYNCS 0x989680 ;  /* 0x009896800000895d */ /* 0x004fea0003900000 */
[----:B------:R-:W2:Y:S02]  /*9350*/  @!P0 SYNCS.PHASECHK.TRANS64 P0, [R0+URZ], R3 ;  /* 0x00000003000085a7 */ /* 0x000ea400080010ff */
[----:B--2---:R-:W-:Y:S05]  /*9360*/  @!P0 BRA `(.L_x_199) ;  /* 0xfffffffc00f08947 */ /* 0x004fea000383ffff */
[----:B------:R-:W-:Y:S05]  /*9370*/  BRA `(.L_x_200) ;  /* 0xffffffa4006c7947 */ /* 0x000fea000383ffff */
.L_x_66:
[----:B------:R-:W-:-:S07]  /*9380*/  MOV R0, UR5 ;  /* 0x0000000500007c02 */ /* 0x000fce0008000f00 */
.L_x_201:
[----:B-1----:R1:W2:Y:S02]  /*9390*/  SYNCS.PHASECHK.TRANS64.TRYWAIT P0, [R0+URZ], R3 ;  /* 0x00000003000075a7 */ /* 0x0022a400080011ff */
[----:B--2---:R-:W-:Y:S05]  /*93a0*/  @!P0 NANOSLEEP.SYNCS 0x989680 ;  /* 0x009896800000895d */ /* 0x004fea0003900000 */
[----:B------:R-:W2:Y:S02]  /*93b0*/  @!P0 SYNCS.PHASECHK.TRANS64 P0, [R0+URZ], R3 ;  /* 0x00000003000085a7 */ /* 0x000ea400080010ff */
[----:B--2---:R-:W-:Y:S05]  /*93c0*/  @!P0 BRA `(.L_x_201) ;  /* 0xfffffffc00f08947 */ /* 0x004fea000383ffff */
[----:B------:R-:W-:Y:S05]  /*93d0*/  BRA `(.L_x_202) ;  /* 0xffffffa400787947 */ /* 0x000fea000383ffff */
.L_x_67:
[----:B------:R-:W-:-:S07]  /*93e0*/  MOV R0, UR5 ;  /* 0x0000000500007c02 */ /* 0x000fce0008000f00 */
.L_x_203:
[----:B-1----:R1:W2:Y:S02]  /*93f0*/  SYNCS.PHASECHK.TRANS64.TRYWAIT P0, [R0+URZ], R3 ;  /* 0x00000003000075a7 */ /* 0x0022a400080011ff */
[----:B--2---:R-:W-:Y:S05]  /*9400*/  @!P0 NANOSLEEP.SYNCS 0x989680 ;  /* 0x009896800000895d */ /* 0x004fea0003900000 */
[----:B------:R-:W2:Y:S02]  /*9410*/  @!P0 SYNCS.PHASECHK.TRANS64 P0, [R0+URZ], R3 ;  /* 0x00000003000085a7 */ /* 0x000ea400080010ff */
[----:B--2---:R-:W-:Y:S05]  /*9420*/  @!P0 BRA `(.L_x_203) ;  /* 0xfffffffc00f08947 */ /* 0x004fea000383ffff */
[----:B------:R-:W-:Y:S05]  /*9430*/  BRA `(.L_x_204) ;  /* 0xffffffa400847947 */ /* 0x000fea000383ffff */
.L_x_68:
[----:B------:R-:W-:-:S07]  /*9440*/  MOV R0, UR5 ;  /* 0x0000000500007c02 */ /* 0x000fce0008000f00 */
.L_x_205:
[----:B-1----:R1:W2:Y:S02]  /*9450*/  SYNCS.PHASECHK.TRANS64.TRYWAIT P0, [R0+URZ], R3 ;  /* 0x00000003000075a7 */ /* 0x0022a400080011ff */
[----:B--2---:R-:W-:Y:S05]  /*9460*/  @!P0 NANOSLEEP.SYNCS 0x989680 ;  /* 0x009896800000895d */ /* 0x004fea0003900000 */
[----:B------:R-:W2:Y:S02]  /*9470*/  @!P0 SYNCS.PHASECHK.TRANS64 P0, [R0+URZ], R3 ;  /* 0x00000003000085a7 */ /* 0x000ea400080010ff */
[----:B--2---:R-:W-:Y:S05]  /*9480*/  @!P0 BRA `(.L_x_205) ;  /* 0xfffffffc00f08947 */ /* 0x004fea000383ffff */
[----:B------:R-:W-:Y:S05]  /*9490*/  BRA `(.L_x_206) ;  /* 0xffffffa400907947 */ /* 0x000fea000383ffff */
.L_x_69:
[----:B------:R-:W-:-:S07]  /*94a0*/  MOV R0, UR5 ;  /* 0x0000000500007c02 */ /* 0x000fce0008000f00 */
.L_x_207:
[----:B-1----:R1:W2:Y:S02]  /*94b0*/  SYNCS.PHASECHK.TRANS64.TRYWAIT P0, [R0+URZ], R3 ;  /* 0x00000003000075a7 */ /* 0x0022a400080011ff */
[----:B--2---:R-:W-:Y:S05]  /*94c0*/  @!P0 NANOSLEEP.SYNCS 0x989680 ;  /* 0x009896800000895d */ /* 0x004fea0003900000 */
[----:B------:R-:W2:Y:S02]  /*94d0*/  @!P0 SYNCS.PHASECHK.TRANS64 P0, [R0+URZ], R3 ;  /* 0x00000003000085a7 */ /* 0x000ea400080010ff */
[----:B--2---:R-:W-:Y:S05]  /*94e0*/  @!P0 BRA `(.L_x_207) ;  /* 0xfffffffc00f08947 */ /* 0x004fea000383ffff */
[----:B------:R-:W-:Y:S05]  /*94f0*/  BRA `(.L_x_208) ;  /* 0xffffffa4009c7947 */ /* 0x000fea000383ffff */
.L_x_70:
[----:B------:R-:W-:-:S07]  /*9500*/  MOV R0, UR5 ;  /* 0x0000000500007c02 */ /* 0x000fce0008000f00 */
.L_x_209:
[----:B-1----:R1:W2:Y:S02]  /*9510*/  SYNCS.PHASECHK.TRANS64.TRYWAIT P0, [R0+URZ], R3 ;  /* 0x00000003000075a7 */ /* 0x0022a400080011ff */
[----:B--2---:R-:W-:Y:S05]  /*9520*/  @!P0 NANOSLEEP.SYNCS 0x989680 ;  /* 0x009896800000895d */ /* 0x004fea0003900000 */
[----:B------:R-:W2:Y:S02]  /*9530*/  @!P0 SYNCS.PHASECHK.TRANS64 P0, [R0+URZ], R3 ;  /* 0x00000003000085a7 */ /* 0x000ea400080010ff */
[----:B--2---:R-:W-:Y:S05]  /*9540*/  @!P0 BRA `(.L_x_209) ;  /* 0xfffffffc00f08947 */ /* 0x004fea000383ffff */
[----:B------:R-:W-:Y:S05]  /*9550*/  BRA `(.L_x_210) ;  /* 0xffffffa400a87947 */ /* 0x000fea000383ffff */
.L_x_71:
[----:B------:R-:W-:-:S07]  /*9560*/  MOV R0, UR5 ;  /* 0x0000000500007c02 */ /* 0x000fce0008000f00 */
.L_x_211:
[----:B-1----:R1:W2:Y:S02]  /*9570*/  SYNCS.PHASECHK.TRANS64.TRYWAIT P0, [R0+URZ], R3 ;  /* 0x00000003000075a7 */ /* 0x0022a400080011ff */
[----:B--2---:R-:W-:Y:S05]  /*9580*/  @!P0 NANOSLEEP.SYNCS 0x989680 ;  /* 0x009896800000895d */ /* 0x004fea0003900000 */
[----:B------:R-:W2:Y:S02]  /*9590*/  @!P0 SYNCS.PHASECHK.TRANS64 P0, [R0+URZ], R3 ;  /* 0x00000003000085a7 */ /* 0x000ea400080010ff */
[----:B--2---:R-:W-:Y:S05]  /*95a0*/  @!P0 BRA `(.L_x_211) ;  /* 0xfffffffc00f08947 */ /* 0x004fea000383ffff */
[----:B------:R-:W-:Y:S05]  /*95b0*/  BRA `(.L_x_212) ;  /* 0xffffffa400b47947 */ /* 0x000fea000383ffff */
.L_x_72:
[----:B------:R-:W-:-:S07]  /*95c0*/  MOV R0, UR5 ;  /* 0x0000000500007c02 */ /* 0x000fce0008000f00 */
.L_x_213:
[----:B-1----:R1:W2:Y:S02]  /*95d0*/  SYNCS.PHASECHK.TRANS64.TRYWAIT P0, [R0+URZ], R3 ;  /* 0x00000003000075a7 */ /* 0x0022a400080011ff */
[----:B--2---:R-:W-:Y:S05]  /*95e0*/  @!P0 NANOSLEEP.SYNCS 0x989680 ;  /* 0x009896800000895d */ /* 0x004fea0003900000 */
[----:B------:R-:W2:Y:S02]  /*95f0*/  @!P0 SYNCS.PHASECHK.TRANS64 P0, [R0+URZ], R3 ;  /* 0x00000003000085a7 */ /* 0x000ea400080010ff */
[----:B--2---:R-:W-:Y:S05]  /*9600*/  @!P0 BRA `(.L_x_213) ;  /* 0xfffffffc00f08947 */ /* 0x004fea000383ffff */
[----:B------:R-:W-:Y:S05]  /*9610*/  BRA `(.L_x_214) ;  /* 0xffffffa400c07947 */ /* 0x000fea000383ffff */
.L_x_73:
[----:B------:R-:W-:-:S07]  /*9620*/  MOV R0, UR5 ;  /* 0x0000000500007c02 */ /* 0x000fce0008000f00 */
.L_x_215:
[----:B-1----:R1:W2:Y:S02]  /*9630*/  SYNCS.PHASECHK.TRANS64.TRYWAIT P0, [R0+URZ], R3 ;  /* 0x00000003000075a7 */ /* 0x0022a400080011ff */
[----:B--2---:R-:W-:Y:S05]  /*9640*/  @!P0 NANOSLEEP.SYNCS 0x989680 ;  /* 0x009896800000895d */ /* 0x004fea0003900000 */
[----:B------:R-:W2:Y:S02]  /*9650*/  @!P0 SYNCS.PHASECHK.TRANS64 P0, [R0+URZ], R3 ;  /* 0x00000003000085a7 */ /* 0x000ea400080010ff */
[----:B--2---:R-:W-:Y:S05]  /*9660*/  @!P0 BRA `(.L_x_215) ;  /* 0xfffffffc00f08947 */ /* 0x004fea000383ffff */
[----:B------:R-:W-:Y:S05]  /*9670*/  BRA `(.L_x_216) ;  /* 0xffffffa400cc7947 */ /* 0x000fea000383ffff */
.L_x_74:
[----:B------:R-:W-:-:S07]  /*9680*/  MOV R0, UR5 ;  /* 0x0000000500007c02 */ /* 0x000fce0008000f00 */
.L_x_217:
[----:B-1----:R1:W2:Y:S02]  /*9690*/  SYNCS.PHASECHK.TRANS64.TRYWAIT P0, [R0+URZ], R3 ;  /* 0x00000003000075a7 */ /* 0x0022a400080011ff */
[----:B--2---:R-:W-:Y:S05]  /*96a0*/  @!P0 NANOSLEEP.SYNCS 0x989680 ;  /* 0x009896800000895d */ /* 0x004fea0003900000 */
[----:B------:R-:W2:Y:S02]  /*96b0*/  @!P0 SYNCS.PHASECHK.TRANS64 P0, [R0+URZ], R3 ;  /* 0x00000003000085a7 */ /* 0x000ea400080010ff */
[----:B--2---:R-:W-:Y:S05]  /*96c0*/  @!P0 BRA `(.L_x_217) ;  /* 0xfffffffc00f08947 */ /* 0x004fea000383ffff */
[----:B------:R-:W-:Y:S05]  /*96d0*/  BRA `(.L_x_218) ;  /* 0xffffffa400d87947 */ /* 0x000fea000383ffff */
.L_x_75:
[----:B------:R-:W-:-:S07]  /*96e0*/  MOV R0, UR5 ;  /* 0x0000000500007c02 */ /* 0x000fce0008000f00 */
.L_x_219:
[----:B-1----:R1:W2:Y:S02]  /*96f0*/  SYNCS.PHASECHK.TRANS64.TRYWAIT P0, [R0+URZ], R3 ;  /* 0x00000003000075a7 */ /* 0x0022a400080011ff */
[----:B--2---:R-:W-:Y:S05]  /*9700*/  @!P0 NANOSLEEP.SYNCS 0x989680 ;  /* 0x009896800000895d */ /* 0x004fea0003900000 */
[----:B------:R-:W2:Y:S02]  /*9710*/  @!P0 SYNCS.PHASECHK.TRANS64 P0, [R0+URZ], R3 ;  /* 0x00000003000085a7 */ /* 0x000ea400080010ff */
[----:B--2---:R-:W-:Y:S05]  /*9720*/  @!P0 BRA `(.L_x_219) ;  /* 0xfffffffc00f08947 */ /* 0x004fea000383ffff */
[----:B------:R-:W-:Y:S05]  /*9730*/  BRA `(.L_x_220) ;  /* 0xffffffa400e47947 */ /* 0x000fea000383ffff */
.L_x_76:
[----:B------:R-:W-:-:S07]  /*9740*/  MOV R0, UR5 ;  /* 0x0000000500007c02 */ /* 0x000fce0008000f00 */
.L_x_221:
[----:B-1----:R1:W2:Y:S02]  /*9750*/  SYNCS.PHASECHK.TRANS64.TRYWAIT P0, [R0+URZ], R3 ;  /* 0x00000003000075a7 */ /* 0x0022a400080011ff */
[----:B--2---:R-:W-:Y:S05]  /*9760*/  @!P0 NANOSLEEP.SYNCS 0x989680 ;  /* 0x009896800000895d */ /* 0x004fea0003900000 */
[----:B------:R-:W2:Y:S02]  /*9770*/  @!P0 SYNCS.PHASECHK.TRANS64 P0, [R0+URZ], R3 ;  /* 0x00000003000085a7 */ /* 0x000ea400080010ff */
[----:B--2---:R-:W-:Y:S05]  /*9780*/  @!P0 BRA `(.L_x_221) ;  /* 0xfffffffc00f08947 */ /* 0x004fea000383ffff */
[----:B------:R-:W-:Y:S05]  /*9790*/  BRA `(.L_x_222) ;  /* 0xffffffa400f07947 */ /* 0x000fea000383ffff */
.L_x_77:
[----:B------:R-:W-:-:S07]  /*97a0*/  MOV R0, UR5 ;  /* 0x0000000500007c02 */ /* 0x000fce0008000f00 */
.L_x_223:
[----:B-1----:R1:W2:Y:S02]  /*97b0*/  SYNCS.PHASECHK.TRANS64.TRYWAIT P0, [R0+URZ], R3 ;  /* 0x00000003000075a7 */ /* 0x0022a400080011ff */
[----:B--2---:R-:W-:Y:S05]  /*97c0*/  @!P0 NANOSLEEP.SYNCS 0x989680 ;  /* 0x009896800000895d */ /* 0x004fea0003900000 */
[----:B------:R-:W2:Y:S02]  /*97d0*/  @!P0 SYNCS.PHASECHK.TRANS64 P0, [R0+URZ], R3 ;  /* 0x00000003000085a7 */ /* 0x000ea400080010ff */
[----:B--2---:R-:W-:Y:S05]  /*97e0*/  @!P0 BRA `(.L_x_223) ;  /* 0xfffffffc00f08947 */ /* 0x004fea000383ffff */
[----:B------:R-:W-:Y:S05]  /*97f0*/  BRA `(.L_x_224) ;  /* 0xffffffa400fc7947 */ /* 0x000fea000383ffff */
.L_x_78:
[----:B------:R-:W-:-:S07]  /*9800*/  MOV R0, UR5 ;  /* 0x0000000500007c02 */ /* 0x000fce0008000f00 */
.L_x_225:
[----:B-1----:R1:W2:Y:S02]  /*9810*/  SYNCS.PHASECHK.TRANS64.TRYWAIT P0, [R0+URZ], R3 ;  /* 0x00000003000075a7 */ /* 0x0022a400080011ff */
[----:B--2---:R-:W-:Y:S05]  /*9820*/  @!P0 NANOSLEEP.SYNCS 0x989680 ;  /* 0x009896800000895d */ /* 0x004fea0003900000 */
[----:B------:R-:W2:Y:S02]  /*9830*/  @!P0 SYNCS.PHASECHK.TRANS64 P0, [R0+URZ], R3 ;  /* 0x00000003000085a7 */ /* 0x000ea400080010ff */
[----:B--2---:R-:W-:Y:S05]  /*9840*/  @!P0 BRA `(.L_x_225) ;  /* 0xfffffffc00f08947 */ /* 0x004fea000383ffff */
[----:B------:R-:W-:Y:S05]  /*9850*/  BRA `(.L_x_226) ;  /* 0xffffffa800087947 */ /* 0x000fea000383ffff */
.L_x_79:
[----:B------:R-:W-:-:S07]  /*9860*/  MOV R0, UR5 ;  /* 0x0000000500007c02 */ /* 0x000fce0008000f00 */
.L_x_227:
[----:B-1----:R1:W2:Y:S02]  /*9870*/  SYNCS.PHASECHK.TRANS64.TRYWAIT P0, [R0+URZ], R3 ;  /* 0x00000003000075a7 */ /* 0x0022a400080011ff */
[----:B--2---:R-:W-:Y:S05]  /*9880*/  @!P0 NANOSLEEP.SYNCS 0x989680 ;  /* 0x009896800000895d */ /* 0x004fea0003900000 */
[----:B------:R-:W2:Y:S02]  /*9890*/  @!P0 SYNCS.PHASECHK.TRANS64 P0, [R0+URZ], R3 ;  /* 0x00000003000085a7 */ /* 0x000ea400080010ff */
[----:B--2---:R-:W-:Y:S05]  /*98a0*/  @!P0 BRA `(.L_x_227) ;  /* 0xfffffffc00f08947 */ /* 0x004fea000383ffff */
[----:B------:R-:W-:Y:S05]  /*98b0*/  BRA `(.L_x_228) ;  /* 0xffffffa800147947 */ /* 0x000fea000383ffff */
.L_x_80:
[----:B------:R-:W-:-:S07]  /*98c0*/  MOV R0, UR5 ;  /* 0x0000000500007c02 */ /* 0x000fce0008000f00 */
.L_x_229:
[----:B-1----:R1:W2:Y:S02]  /*98d0*/  SYNCS.PHASECHK.TRANS64.TRYWAIT P0, [R0+URZ], R3 ;  /* 0x00000003000075a7 */ /* 0x0022a400080011ff */
[----:B--2---:R-:W-:Y:S05]  /*98e0*/  @!P0 NANOSLEEP.SYNCS 0x989680 ;  /* 0x009896800000895d */ /* 0x004fea0003900000 */
[----:B------:R-:W2:Y:S02]  /*98f0*/  @!P0 SYNCS.PHASECHK.TRANS64 P0, [R0+URZ], R3 ;  /* 0x00000003000085a7 */ /* 0x000ea400080010ff */
[----:B--2---:R-:W-:Y:S05]  /*9900*/  @!P0 BRA `(.L_x_229) ;  /* 0xfffffffc00f08947 */ /* 0x004fea000383ffff */
[----:B------:R-:W-:Y:S05]  /*9910*/  BRA `(.L_x_230) ;  /* 0xffffffa800207947 */ /* 0x000fea000383ffff */
.L_x_81:
[----:B------:R-:W-:-:S07]  /*9920*/  MOV R0, UR5 ;  /* 0x0000000500007c02 */ /* 0x000fce0008000f00 */
.L_x_231:
[----:B-1----:R1:W2:Y:S02]  /*9930*/  SYNCS.PHASECHK.TRANS64.TRYWAIT P0, [R0+URZ], R3 ;  /* 0x00000003000075a7 */ /* 0x0022a400080011ff */
[----:B--2---:R-:W-:Y:S05]  /*9940*/  @!P0 NANOSLEEP.SYNCS 0x989680 ;  /* 0x009896800000895d */ /* 0x004fea0003900000 */
[----:B------:R-:W2:Y:S02]  /*9950*/  @!P0 SYNCS.PHASECHK.TRANS64 P0, [R0+URZ], R3 ;  /* 0x00000003000085a7 */ /* 0x000ea400080010ff */
[----:B--2---:R-:W-:Y:S05]  /*9960*/  @!P0 BRA `(.L_x_231) ;  /* 0xfffffffc00f08947 */ /* 0x004fea000383ffff */
[----:B------:R-:W-:Y:S05]  /*9970*/  BRA `(.L_x_232) ;  /* 0xffffffa8002c7947 */ /* 0x000fea000383ffff */
.L_x_82:
[----:B------:R-:W-:-:S07]  /*9980*/  MOV R0, UR5 ;  /* 0x0000000500007c02 */ /* 0x000fce0008000f00 */
.L_x_233:
[----:B-1----:R1:W2:Y:S02]  /*9990*/  SYNCS.PHASECHK.TRANS64.TRYWAIT P0, [R0+URZ], R3 ;  /* 0x00000003000075a7 */ /* 0x0022a400080011ff */
[----:B--2---:R-:W-:Y:S05]  /*99a0*/  @!P0 NANOSLEEP.SYNCS 0x989680 ;  /* 0x009896800000895d */ /* 0x004fea0003900000 */
[----:B------:R-:W2:Y:S02]  /*99b0*/  @!P0 SYNCS.PHASECHK.TRANS64 P0, [R0+URZ], R3 ;  /* 0x00000003000085a7 */ /* 0x000ea400080010ff */
[----:B--2---:R-:W-:Y:S05]  /*99c0*/  @!P0 BRA `(.L_x_233) ;  /* 0xfffffffc00f08947 */ /* 0x004fea000383ffff */
[----:B------:R-:W-:Y:S05]  /*99d0*/  BRA `(.L_x_234) ;  /* 0xffffffa800387947 */ /* 0x000fea000383ffff */
.L_x_83:
[----:B------:R-:W-:-:S07]  /*99e0*/  MOV R0, UR5 ;  /* 0x0000000500007c02 */ /* 0x000fce0008000f00 */
.L_x_235:
[----:B-1----:R1:W2:Y:S02]  /*99f0*/  SYNCS.PHASECHK.TRANS64.TRYWAIT P0, [R0+URZ], R3 ;  /* 0x00000003000075a7 */ /* 0x0022a400080011ff */
[----:B--2---:R-:W-:Y:S05]  /*9a00*/  @!P0 NANOSLEEP.SYNCS 0x989680 ;  /* 0x009896800000895d */ /* 0x004fea0003900000 */
[----:B------:R-:W2:Y:S02]  /*9a10*/  @!P0 SYNCS.PHASECHK.TRANS64 P0, [R0+URZ], R3 ;  /* 0x00000003000085a7 */ /* 0x000ea400080010ff */
[----:B--2---:R-:W-:Y:S05]  /*9a20*/  @!P0 BRA `(.L_x_235) ;  /* 0xfffffffc00f08947 */ /* 0x004fea000383ffff */
[----:B------:R-:W-:Y:S05]  /*9a30*/  BRA `(.L_x_236) ;  /* 0xffffffa800447947 */ /* 0x000fea000383ffff */
.L_x_84:
[----:B------:R-:W-:-:S07]  /*9a40*/  MOV R0, UR5 ;  /* 0x0000000500007c02 */ /* 0x000fce0008000f00 */
.L_x_237:
[----:B-1----:R1:W2:Y:S02]  /*9a50*/  SYNCS.PHASECHK.TRANS64.TRYWAIT P0, [R0+URZ], R3 ;  /* 0x00000003000075a7 */ /* 0x0022a400080011ff */
[----:B--2---:R-:W-:Y:S05]  /*9a60*/  @!P0 NANOSLEEP.SYNCS 0x989680 ;  /* 0x009896800000895d */ /* 0x004fea0003900000 */
[----:B------:R-:W2:Y:S02]  /*9a70*/  @!P0 SYNCS.PHASECHK.TRANS64 P0, [R0+URZ], R3 ;  /* 0x00000003000085a7 */ /* 0x000ea400080010ff */
[----:B--2---:R-:W-:Y:S05]  /*9a80*/  @!P0 BRA `(.L_x_237) ;  /* 0xfffffffc00f08947 */ /* 0x004fea000383ffff */
[----:B------:R-:W-:Y:S05]  /*9a90*/  BRA `(.L_x_238) ;  /* 0xffffffa800507947 */ /* 0x000fea000383ffff */
.L_x_85:
[----:B------:R-:W-:-:S07]  /*9aa0*/  MOV R0, UR5 ;  /* 0x0000000500007c02 */ /* 0x000fce0008000f00 */
.L_x_239:
[----:B-1----:R1:W2:Y:S02]  /*9ab0*/  SYNCS.PHASECHK.TRANS64.TRYWAIT P0, [R0+URZ], R3 ;  /* 0x00000003000075a7 */ /* 0x0022a400080011ff */
[----:B--2---:R-:W-:Y:S05]  /*9ac0*/  @!P0 NANOSLEEP.SYNCS 0x989680 ;  /* 0x009896800000895d */ /* 0x004fea0003900000 */
[----:B------:R-:W2:Y:S02]  /*9ad0*/  @!P0 SYNCS.PHASECHK.TRANS64 P0, [R0+URZ], R3 ;  /* 0x00000003000085a7 */ /* 0x000ea400080010ff */
[----:B--2---:R-:W-:Y:S05]  /*9ae0*/  @!P0 BRA `(.L_x_239) ;  /* 0xfffffffc00f08947 */ /* 0x004fea000383ffff */
[----:B------:R-:W-:Y:S05]  /*9af0*/  BRA `(.L_x_240) ;  /* 0xffffffa8005c7947 */ /* 0x000fea000383ffff */
.L_x_86:
[----:B------:R-:W-:-:S07]  /*9b00*/  MOV R0, UR5 ;  /* 0x0000000500007c02 */ /* 0x000fce0008000f00 */
.L_x_241:
[----:B-1----:R1:W2:Y:S02]  /*9b10*/  SYNCS.PHASECHK.TRANS64.TRYWAIT P0, [R0+URZ], R3 ;  /* 0x00000003000075a7 */ /* 0x0022a400080011ff */
[----:B--2---:R-:W-:Y:S05]  /*9b20*/  @!P0 NANOSLEEP.SYNCS 0x989680 ;  /* 0x009896800000895d */ /* 0x004fea0003900000 */
[----:B------:R-:W2:Y:S02]  /*9b30*/  @!P0 SYNCS.PHASECHK.TRANS64 P0, [R0+URZ], R3 ;  /* 0x00000003000085a7 */ /* 0x000ea400080010ff */
[----:B--2---:R-:W-:Y:S05]  /*9b40*/  @!P0 BRA `(.L_x_241) ;  /* 0xfffffffc00f08947 */ /* 0x004fea000383ffff */
[----:B------:R-:W-:Y:S05]  /*9b50*/  BRA `(.L_x_242) ;  /* 0xffffffa800687947 */ /* 0x000fea000383ffff */
.L_x_87:
[----:B------:R-:W-:-:S07]  /*9b60*/  MOV R0, UR5 ;  /* 0x0000000500007c02 */ /* 0x000fce0008000f00 */
.L_x_243:
[----:B-1----:R1:W2:Y:S02]  /*9b70*/  SYNCS.PHASECHK.TRANS64.TRYWAIT P0, [R0+URZ], R3 ;  /* 0x00000003000075a7 */ /* 0x0022a400080011ff */
[----:B--2---:R-:W-:Y:S05]  /*9b80*/  @!P0 NANOSLEEP.SYNCS 0x989680 ;  /* 0x009896800000895d */ /* 0x004fea0003900000 */
[----:B------:R-:W2:Y:S02]  /*9b90*/  @!P0 SYNCS.PHASECHK.TRANS64 P0, [R0+URZ], R3 ;  /* 0x00000003000085a7 */ /* 0x000ea400080010ff */
[----:B--2---:R-:W-:Y:S05]  /*9ba0*/  @!P0 BRA `(.L_x_243) ;  /* 0xfffffffc00f08947 */ /* 0x004fea000383ffff */
[----:B------:R-:W-:Y:S05]  /*9bb0*/  BRA `(.L_x_244) ;  /* 0xffffffa800747947 */ /* 0x000fea000383ffff */
.L_x_88:
[----:B------:R-:W-:-:S07]  /*9bc0*/  MOV R0, UR5 ;  /* 0x0000000500007c02 */ /* 0x000fce0008000f00 */
.L_x_245:
[----:B-1----:R1:W2:Y:S02]  /*9bd0*/  SYNCS.PHASECHK.TRANS64.TRYWAIT P0, [R0+URZ], R3 ;  /* 0x00000003000075a7 */ /* 0x0022a400080011ff */
[----:B--2---:R-:W-:Y:S05]  /*9be0*/  @!P0 NANOSLEEP.SYNCS 0x989680 ;  /* 0x009896800000895d */ /* 0x004fea0003900000 */
[----:B------:R-:W2:Y:S02]  /*9bf0*/  @!P0 SYNCS.PHASECHK.TRANS64 P0, [R0+URZ], R3 ;  /* 0x00000003000085a7 */ /* 0x000ea400080010ff */
[----:B--2---:R-:W-:Y:S05]  /*9c00*/  @!P0 BRA `(.L_x_245) ;  /* 0xfffffffc00f08947 */ /* 0x004fea000383ffff */
[----:B------:R-:W-:Y:S05]  /*9c10*/  BRA `(.L_x_246) ;  /* 0xffffffa800807947 */ /* 0x000fea000383ffff */
.L_x_89:
[----:B------:R-:W-:-:S07]  /*9c20*/  MOV R0, UR5 ;  /* 0x0000000500007c02 */ /* 0x000fce0008000f00 */
.L_x_247:
[----:B-1----:R1:W2:Y:S02]  /*9c30*/  SYNCS.PHASECHK.TRANS64.TRYWAIT P0, [R0+URZ], R3 ;  /* 0x00000003000075a7 */ /* 0x0022a400080011ff */
[----:B--2---:R-:W-:Y:S05]  /*9c40*/  @!P0 NANOSLEEP.SYNCS 0x989680 ;  /* 0x009896800000895d */ /* 0x004fea0003900000 */
[----:B------:R-:W2:Y:S02]  /*9c50*/  @!P0 SYNCS.PHASECHK.TRANS64 P0, [R0+URZ], R3 ;  /* 0x00000003000085a7 */ /* 0x000ea400080010ff */
[----:B--2---:R-:W-:Y:S05]  /*9c60*/  @!P0 BRA `(.L_x_247) ;  /* 0xfffffffc00f08947 */ /* 0x004fea000383ffff */
[----:B------:R-:W-:Y:S05]  /*9c70*/  BRA `(.L_x_248) ;  /* 0xffffffa8008c7947 */ /* 0x000fea000383ffff */
.L_x_90:
[----:B------:R-:W-:-:S07]  /*9c80*/  MOV R0, UR5 ;  /* 0x0000000500007c02 */ /* 0x000fce0008000f00 */
.L_x_249:
[----:B-1----:R1:W2:Y:S02]  /*9c90*/  SYNCS.PHASECHK.TRANS64.TRYWAIT P0, [R0+URZ], R3 ;  /* 0x00000003000075a7 */ /* 0x0022a400080011ff */
[----:B--2---:R-:W-:Y:S05]  /*9ca0*/  @!P0 NANOSLEEP.SYNCS 0x989680 ;  /* 0x009896800000895d */ /* 0x004fea0003900000 */
[----:B------:R-:W2:Y:S02]  /*9cb0*/  @!P0 SYNCS.PHASECHK.TRANS64 P0, [R0+URZ], R3 ;  /* 0x00000003000085a7 */ /* 0x000ea400080010ff */
[----:B--2---:R-:W-:Y:S05]  /*9cc0*/  @!P0 BRA `(.L_x_249) ;  /* 0xfffffffc00f08947 */ /* 0x004fea000383ffff */
[----:B------:R-:W-:Y:S05]  /*9cd0*/  BRA `(.L_x_250) ;  /* 0xffffffa800987947 */ /* 0x000fea000383ffff */
.L_x_91:
[----:B------:R-:W-:-:S07]  /*9ce0*/  MOV R0, UR5 ;  /* 0x0000000500007c02 */ /* 0x000fce0008000f00 */
.L_x_251:
[----:B-1----:R1:W2:Y:S02]  /*9cf0*/  SYNCS.PHASECHK.TRANS64.TRYWAIT P0, [R0+URZ], R3 ;  /* 0x00000003000075a7 */ /* 0x0022a400080011ff */
[----:B--2---:R-:W-:Y:S05]  /*9d00*/  @!P0 NANOSLEEP.SYNCS 0x989680 ;  /* 0x009896800000895d */ /* 0x004fea0003900000 */
[----:B------:R-:W2:Y:S02]  /*9d10*/  @!P0 SYNCS.PHASECHK.TRANS64 P0, [R0+URZ], R3 ;  /* 0x00000003000085a7 */ /* 0x000ea400080010ff */
[----:B--2---:R-:W-:Y:S05]  /*9d20*/  @!P0 BRA `(.L_x_251) ;  /* 0xfffffffc00f08947 */ /* 0x004fea000383ffff */
[----:B------:R-:W-:Y:S05]  /*9d30*/  BRA `(.L_x_252) ;  /* 0xffffffa800a47947 */ /* 0x000fea000383ffff */
.L_x_92:
[----:B------:R-:W-:-:S07]  /*9d40*/  MOV R0, UR5 ;  /* 0x0000000500007c02 */ /* 0x000fce0008000f00 */
.L_x_253:
[----:B-1----:R1:W2:Y:S02]  /*9d50*/  SYNCS.PHASECHK.TRANS64.TRYWAIT P0, [R0+URZ], R3 ;  /* 0x00000003000075a7 */ /* 0x0022a400080011ff */
[----:B--2---:R-:W-:Y:S05]  /*9d60*/  @!P0 NANOSLEEP.SYNCS 0x989680 ;  /* 0x009896800000895d */ /* 0x004fea0003900000 */
[----:B------:R-:W2:Y:S02]  /*9d70*/  @!P0 SYNCS.PHASECHK.TRANS64 P0, [R0+URZ], R3 ;  /* 0x00000003000085a7 */ /* 0x000ea400080010ff */
[----:B--2---:R-:W-:Y:S05]  /*9d80*/  @!P0 BRA `(.L_x_253) ;  /* 0xfffffffc00f08947 */ /* 0x004fea000383ffff */
[----:B------:R-:W-:Y:S05]  /*9d90*/  BRA `(.L_x_254) ;  /* 0xffffffa800b07947 */ /* 0x000fea000383ffff */
.L_x_93:
[----:B------:R-:W-:-:S07]  /*9da0*/  MOV R0, UR5 ;  /* 0x0000000500007c02 */ /* 0x000fce0008000f00 */
.L_x_255:
[----:B-1----:R1:W2:Y:S02]  /*9db0*/  SYNCS.PHASECHK.TRANS64.TRYWAIT P0, [R0+URZ], R3 ;  /* 0x00000003000075a7 */ /* 0x0022a400080011ff */
[----:B--2---:R-:W-:Y:S05]  /*9dc0*/  @!P0 NANOSLEEP.SYNCS 0x989680 ;  /* 0x009896800000895d */ /* 0x004fea0003900000 */
[----:B------:R-:W2:Y:S02]  /*9dd0*/  @!P0 SYNCS.PHASECHK.TRANS64 P0, [R0+URZ], R3 ;  /* 0x00000003000085a7 */ /* 0x000ea400080010ff */
[----:B--2---:R-:W-:Y:S05]  /*9de0*/  @!P0 BRA `(.L_x_255) ;  /* 0xfffffffc00f08947 */ /* 0x004fea000383ffff */
[----:B------:R-:W-:Y:S05]  /*9df0*/  BRA `(.L_x_256) ;  /* 0xffffffa800bc7947 */ /* 0x000fea000383ffff */
.L_x_94:
[----:B------:R-:W-:-:S07]  /*9e00*/  MOV R0, UR5 ;  /* 0x0000000500007c02 */ /* 0x000fce0008000f00 */
.L_x_257:
[----:B-1----:R1:W2:Y:S02]  /*9e10*/  SYNCS.PHASECHK.TRANS64.TRYWAIT P0, [R0+URZ], R3 ;  /* 0x00000003000075a7 */ /* 0x0022a400080011ff */
[----:B--2---:R-:W-:Y:S05]  /*9e20*/  @!P0 NANOSLEEP.SYNCS 0x989680 ;  /* 0x009896800000895d */ /* 0x004fea0003900000 */
[----:B------:R-:W2:Y:S02]  /*9e30*/  @!P0 SYNCS.PHASECHK.TRANS64 P0, [R0+URZ], R3 ;  /* 0x00000003000085a7 */ /* 0x000ea400080010ff */
[----:B--2---:R-:W-:Y:S05]  /*9e40*/  @!P0 BRA `(.L_x_257) ;  /* 0xfffffffc00f08947 */ /* 0x004fea000383ffff */
[----:B------:R-:W-:Y:S05]  /*9e50*/  BRA `(.L_x_258) ;  /* 0xffffffa800c87947 */ /* 0x000fea000383ffff */
.L_x_95:
[----:B------:R-:W-:-:S07]  /*9e60*/  MOV R0, UR5 ;  /* 0x0000000500007c02 */ /* 0x000fce0008000f00 */
.L_x_259:
[----:B-1----:R1:W2:Y:S02]  /*9e70*/  SYNCS.PHASECHK.TRANS64.TRYWAIT P0, [R0+URZ], R3 ;  /* 0x00000003000075a7 */ /* 0x0022a400080011ff */
[----:B--2---:R-:W-:Y:S05]  /*9e80*/  @!P0 NANOSLEEP.SYNCS 0x989680 ;  /* 0x009896800000895d */ /* 0x004fea0003900000 */
[----:B------:R-:W2:Y:S02]  /*9e90*/  @!P0 SYNCS.PHASECHK.TRANS64 P0, [R0+URZ], R3 ;  /* 0x00000003000085a7 */ /* 0x000ea400080010ff */
[----:B--2---:R-:W-:Y:S05]  /*9ea0*/  @!P0 BRA `(.L_x_259) ;  /* 0xfffffffc00f08947 */ /* 0x004fea000383ffff */
[----:B------:R-:W-:Y:S05]  /*9eb0*/  BRA `(.L_x_260) ;  /* 0xffffffa800d47947 */ /* 0x000fea000383ffff */
.L_x_96:
[----:B------:R-:W-:-:S07]  /*9ec0*/  MOV R0, UR5 ;  /* 0x0000000500007c02 */ /* 0x000fce0008000f00 */
.L_x_261:
[----:B-1----:R1:W2:Y:S02]  /*9ed0*/  SYNCS.PHASECHK.TRANS64.TRYWAIT P0, [R0+URZ], R3 ;  /* 0x00000003000075a7 */ /* 0x0022a400080011ff */
[----:B--2---:R-:W-:Y:S05]  /*9ee0*/  @!P0 NANOSLEEP.SYNCS 0x989680 ;  /* 0x009896800000895d */ /* 0x004fea0003900000 */
[----:B------:R-:W2:Y:S02]  /*9ef0*/  @!P0 SYNCS.PHASECHK.TRANS64 P0, [R0+URZ], R3 ;  /* 0x00000003000085a7 */ /* 0x000ea400080010ff */
[----:B--2---:R-:W-:Y:S05]  /*9f00*/  @!P0 BRA `(.L_x_261) ;  /* 0xfffffffc00f08947 */ /* 0x004fea000383ffff */
[----:B------:R-:W-:Y:S05]  /*9f10*/  BRA `(.L_x_262) ;  /* 0xffffffa800e07947 */ /* 0x000fea000383ffff */
.L_x_99:
[----:B--2---:R2:W3:Y:S02]  /*9f20*/  SYNCS.PHASECHK.TRANS64.TRYWAIT P0, [R2+URZ+0x3e0], R4 ;  /* 0x0003e004020075a7 */ /* 0x0044e400080011ff */
[----:B---3--:R-:W-:Y:S05]  /*9f30*/  @!P0 NANOSLEEP.SYNCS 0x989680 ;  /* 0x009896800000895d */ /* 0x008fea0003900000 */
[----:B------:R-:W3:Y:S02]  /*9f40*/  @!P0 SYNCS.PHASECHK.TRANS64 P0, [R2+URZ+0x3e0], R4 ;  /* 0x0003e004020085a7 */ /* 0x000ee400080010ff */
[----:B---3--:R-:W-:Y:S05]  /*9f50*/  @!P0 BRA `(.L_x_99) ;  /* 0xfffffffc00f08947 */ /* 0x008fea000383ffff */
[----:B------:R-:W-:Y:S05]  /*9f60*/  BRA `(.L_x_263) ;  /* 0xffffffac003c7947 */ /* 0x000fea000383ffff */
.L_x_100:
[----:B------:R-:W-:-:S07]  /*9f70*/  MOV R2, UR4 ;  /* 0x0000000400027c02 */ /* 0x000fce0008000f00 */
.L_x_264:
[----:B--2---:R2:W3:Y:S02]  /*9f80*/  SYNCS.PHASECHK.TRANS64.TRYWAIT P0, [R2+URZ+0x390], R5 ;  /* 0x00039005020075a7 */ /* 0x0044e400080011ff */
[----:B---3--:R-:W-:Y:S05]  /*9f90*/  @!P0 NANOSLEEP.SYNCS 0x989680 ;  /* 0x009896800000895d */ /* 0x008fea0003900000 */
[----:B------:R-:W3:Y:S02]  /*9fa0*/  @!P0 SYNCS.PHASECHK.TRANS64 P0, [R2+URZ+0x390], R5 ;  /* 0x00039005020085a7 */ /* 0x000ee400080010ff */
[----:B---3--:R-:W-:Y:S05]  /*9fb0*/  @!P0 BRA `(.L_x_264) ;  /* 0xfffffffc00f08947 */ /* 0x008fea000383ffff */
[----:B------:R-:W-:Y:S05]  /*9fc0*/  BRA `(.L_x_265) ;  /* 0xffffffac004c7947 */ /* 0x000fea000383ffff */
.L_x_101:
[----:B--2---:R2:W3:Y:S02]  /*9fd0*/  SYNCS.PHASECHK.TRANS64.TRYWAIT P1, [R2+URZ+0x380], R4 ;  /* 0x00038004020075a7 */ /* 0x0044e400080211ff */
[----:B---3--:R-:W-:Y:S05]  /*9fe0*/  @!P1 NANOSLEEP.SYNCS 0x989680 ;  /* 0x009896800000995d */ /* 0x008fea0003900000 */
[----:B------:R-:W3:Y:S02]  /*9ff0*/  @!P1 SYNCS.PHASECHK.TRANS64 P1, [R2+URZ+0x380], R4 ;  /* 0x00038004020095a7 */ /* 0x000ee400080210ff */
[----:B---3--:R-:W-:Y:S05]  /*a000*/  @!P1 BRA `(.L_x_101) ;  /* 0xfffffffc00f09947 */ /* 0x008fea000383ffff */
[----:B------:R-:W-:Y:S05]  /*a010*/  BRA `(.L_x_266) ;  /* 0xffffffac007c7947 */ /* 0x000fea000383ffff */
.L_x_104:
[----:B------:R-:W-:-:S07]  /*a020*/  MOV R0, UR4 ;  /* 0x0000000400007c02 */ /* 0x000fce0008000f00 */
.L_x_267:
[----:B--2---:R2:W3:Y:S02]  /*a030*/  SYNCS.PHASECHK.TRANS64.TRYWAIT P0, [R0+URZ+0x390], R2 ;  /* 0x00039002000075a7 */ /* 0x0044e400080011ff */
[----:B---3--:R-:W-:Y:S05]  /*a040*/  @!P0 NANOSLEEP.SYNCS 0x989680 ;  /* 0x009896800000895d */ /* 0x008fea0003900000 */
[----:B------:R-:W3:Y:S02]  /*a050*/  @!P0 SYNCS.PHASECHK.TRANS64 P0, [R0+URZ+0x390], R2 ;  /* 0x00039002000085a7 */ /* 0x000ee400080010ff */
[----:B---3--:R-:W-:Y:S05]  /*a060*/  @!P0 BRA `(.L_x_267) ;  /* 0xfffffffc00f08947 */ /* 0x008fea000383ffff */
[----:B------:R-:W-:Y:S05]  /*a070*/  BRA `(.L_x_103) ;  /* 0xffffffac00d07947 */ /* 0x000fea000383ffff */
.L_x_111:
[----:B-1----:R1:W2:Y:S02]  /*a080*/  SYNCS.PHASECHK.TRANS64.TRYWAIT P1, [R0+URZ+0x380], R2 ;  /* 0x00038002000075a7 */ /* 0x0022a400080211ff */
[----:B--2---:R-:W-:Y:S05]  /*a090*/  @!P1 NANOSLEEP.SYNCS 0x989680 ;  /* 0x009896800000995d */ /* 0x004fea0003900000 */
[----:B------:R-:W2:Y:S02]  /*a0a0*/  @!P1 SYNCS.PHASECHK.TRANS64 P1, [R0+URZ+0x380], R2 ;  /* 0x00038002000095a7 */ /* 0x000ea400080210ff */
[----:B--2---:R-:W-:Y:S05]  /*a0b0*/  @!P1 BRA `(.L_x_111) ;  /* 0xfffffffc00f09947 */ /* 0x004fea000383ffff */
[----:B------:R-:W-:Y:S05]  /*a0c0*/  BRA `(.L_x_268) ;  /* 0xffffffb4002c7947 */ /* 0x000fea000383ffff */
.L_x_112:
[----:B------:R-:W-:-:S07]  /*a0d0*/  MOV R2, UR19 ;  /* 0x0000001300027c02 */ /* 0x000fce0008000f00 */
.L_x_269:
[----:B-1----:R1:W2:Y:S02]  /*a0e0*/  SYNCS.PHASECHK.TRANS64.TRYWAIT P0, [R2+URZ+0x3c0], R0 ;  /* 0x0003c000020075a7 */ /* 0x0022a400080011ff */
[----:B--2---:R-:W-:Y:S05]  /*a0f0*/  @!P0 NANOSLEEP.SYNCS 0x989680 ;  /* 0x009896800000895d */ /* 0x004fea0003900000 */
[----:B------:R-:W2:Y:S02]  /*a100*/  @!P0 SYNCS.PHASECHK.TRANS64 P0, [R2+URZ+0x3c0], R0 ;  /* 0x0003c000020085a7 */ /* 0x000ea400080010ff */
[----:B--2---:R-:W-:Y:S05]  /*a110*/  @!P0 BRA `(.L_x_269) ;  /* 0xfffffffc00f08947 */ /* 0x004fea000383ffff */
[----:B------:R-:W-:Y:S05]  /*a120*/  BRA `(.L_x_270) ;  /* 0xffffffb400607947 */ /* 0x000fea000383ffff */
.L_x_115:
[----:B------:R-:W-:Y:S07]  /*a130*/  MOV R0, UR6 ;  /* 0x0000000600007c02 */ /* 0x000fee0008000f00 */
.L_x_271:
[----:B-1----:R1:W2:Y:S02]  /*a140*/  SYNCS.PHASECHK.TRANS64.TRYWAIT P0, [R0+URZ], R2 ;  /* 0x00000002000075a7 */ /* 0x0022a400080011ff */
[----:B--2---:R-:W-:Y:S05]  /*a150*/  @!P0 NANOSLEEP.SYNCS 0x989680 ;  /* 0x009896800000895d */ /* 0x004fea0003900000 */
[----:B------:R-:W2:Y:S02]  /*a160*/  @!P0 SYNCS.PHASECHK.TRANS64 P0, [R0+URZ], R2 ;  /* 0x00000002000085a7 */ /* 0x000ea400080010ff */
[----:B--2---:R-:W-:Y:S05]  /*a170*/  @!P0 BRA `(.L_x_271) ;  /* 0xfffffffc00f08947 */ /* 0x004fea000383ffff */
[----:B------:R-:W-:Y:S05]  /*a180*/  BRA `(.L_x_114) ;  /* 0xffffffb400987947 */ /* 0x000fea000383ffff */
.L_x_118:
[----:B------:R-:W-:-:S07]  /*a190*/  MOV R0, UR4 ;  /* 0x0000000400007c02 */ /* 0x000fce0008000f00 */
.L_x_272:
[----:B--2---:R2:W4:Y:S02]  /*a1a0*/  SYNCS.PHASECHK.TRANS64.TRYWAIT P0, [R0+URZ], R2 ;  /* 0x00000002000075a7 */ /* 0x00452400080011ff */
[----:B----4-:R-:W-:Y:S05]  /*a1b0*/  @!P0 NANOSLEEP.SYNCS 0x989680 ;  /* 0x009896800000895d */ /* 0x010fea0003900000 */
[----:B------:R-:W4:Y:S02]  /*a1c0*/  @!P0 SYNCS.PHASECHK.TRANS64 P0, [R0+URZ], R2 ;  /* 0x00000002000085a7 */ /* 0x000f2400080010ff */
[----:B----4-:R-:W-:Y:S05]  /*a1d0*/  @!P0 BRA `(.L_x_272) ;  /* 0xfffffffc00f08947 */ /* 0x010fea000383ffff */
[----:B------:R-:W-:Y:S05]  /*a1e0*/  BRA `(.L_x_273) ;  /* 0xffffffb800387947 */ /* 0x000fea000383ffff */
.L_x_119:
[----:B------:R-:W-:-:S07]  /*a1f0*/  MOV R0, UR5 ;  /* 0x0000000500007c02 */ /* 0x000fce0008000f00 */
.L_x_274:
[----:B-1----:R1:W2:Y:S02]  /*a200*/  SYNCS.PHASECHK.TRANS64.TRYWAIT P0, [R0+URZ], R3 ;  /* 0x00000003000075a7 */ /* 0x0022a400080011ff */
[----:B--2---:R-:W-:Y:S05]  /*a210*/  @!P0 NANOSLEEP.SYNCS 0x989680 ;  /* 0x009896800000895d */ /* 0x004fea0003900000 */
[----:B------:R-:W2:Y:S02]  /*a220*/  @!P0 SYNCS.PHASECHK.TRANS64 P0, [R0+URZ], R3 ;  /* 0x00000003000085a7 */ /* 0x000ea400080010ff */
[----:B--2---:R-:W-:Y:S05]  /*a230*/  @!P0 BRA `(.L_x_274) ;  /* 0xfffffffc00f08947 */ /* 0x004fea000383ffff */
[----:B------:R-:W-:Y:S05]  /*a240*/  BRA `(.L_x_275) ;  /* 0xffffffb800447947 */ /* 0x000fea000383ffff */
.L_x_120:
[----:B------:R-:W-:-:S07]  /*a250*/  MOV R0, UR5 ;  /* 0x0000000500007c02 */ /* 0x000fce0008000f00 */
.L_x_276:
[----:B-1----:R1:W2:Y:S02]  /*a260*/  SYNCS.PHASECHK.TRANS64.TRYWAIT P0, [R0+URZ], R3 ;  /* 0x00000003000075a7 */ /* 0x0022a400080011ff */
[----:B--2---:R-:W-:Y:S05]  /*a270*/  @!P0 NANOSLEEP.SYNCS 0x989680 ;  /* 0x009896800000895d */ /* 0x004fea0003900000 */
[----:B------:R-:W2:Y:S02]  /*a280*/  @!P0 SYNCS.PHASECHK.TRANS64 P0, [R0+URZ], R3 ;  /* 0x00000003000085a7 */ /* 0x000ea400080010ff */
[----:B--2---:R-:W-:Y:S05]  /*a290*/  @!P0 BRA `(.L_x_276) ;  /* 0xfffffffc00f08947 */ /* 0x004fea000383ffff */
[----:B------:R-:W-:Y:S05]  /*a2a0*/  BRA `(.L_x_277) ;  /* 0xffffffb800507947 */ /* 0x000fea000383ffff */
.L_x_121:
[----:B-1----:R-:W-:-:S07]  /*a2b0*/  MOV R0, UR4 ;  /* 0x0000000400007c02 */ /* 0x002fce0008000f00 */
.L_x_278:
[----:B-1----:R1:W2:Y:S02]  /*a2c0*/  SYNCS.PHASECHK.TRANS64.TRYWAIT P0, [R0+URZ], R2 ;  /* 0x00000002000075a7 */ /* 0x0022a400080011ff */
[----:B--2---:R-:W-:Y:S05]  /*a2d0*/  @!P0 NANOSLEEP.SYNCS 0x989680 ;  /* 0x009896800000895d */ /* 0x004fea0003900000 */
[----:B------:R-:W2:Y:S02]  /*a2e0*/  @!P0 SYNCS.PHASECHK.TRANS64 P0, [R0+URZ], R2 ;  /* 0x00000002000085a7 */ /* 0x000ea400080010ff */
[----:B--2---:R-:W-:Y:S05]  /*a2f0*/  @!P0 BRA `(.L_x_278) ;  /* 0xfffffffc00f08947 */ /* 0x004fea000383ffff */
[----:B------:R-:W-:Y:S05]  /*a300*/  BRA `(.L_x_279) ;  /* 0xffffffb8005c7947 */ /* 0x000fea000383ffff */
.L_x_126:
[----:B--2---:R2:W3:Y:S02]  /*a310*/  SYNCS.PHASECHK.TRANS64.TRYWAIT P0, [R8+URZ+0x380], R0 ;  /* 0x00038000080075a7 */ /* 0x0044e400080011ff */
[----:B---3--:R-:W-:Y:S05]  /*a320*/  @!P0 NANOSLEEP.SYNCS 0x989680 ;  /* 0x009896800000895d */ /* 0x008fea0003900000 */
[----:B------:R-:W3:Y:S02]  /*a330*/  @!P0 SYNCS.PHASECHK.TRANS64 P0, [R8+URZ+0x380], R0 ;  /* 0x00038000080085a7 */ /* 0x000ee400080010ff */
[----:B---3--:R-:W-:Y:S05]  /*a340*/  @!P0 BRA `(.L_x_126) ;  /* 0xfffffffc00f08947 */ /* 0x008fea000383ffff */
[----:B------:R-:W-:Y:S05]  /*a350*/  BRA `(.L_x_280) ;  /* 0xffffffbc00847947 */ /* 0x000fea000383ffff */
.L_x_129:
[----:B--2---:R-:W-:Y:S07]  /*a360*/  MOV R0, UR17 ;  /* 0x0000001100007c02 */ /* 0x004fee0008000f00 */
.L_x_281:
[----:B--2---:R2:W3:Y:S02]  /*a370*/  SYNCS.PHASECHK.TRANS64.TRYWAIT P1, [R0+URZ+0x378], R4 ;  /* 0x00037804000075a7 */ /* 0x0044e400080211ff */
[----:B---3--:R-:W-:Y:S05]  /*a380*/  @!P1 NANOSLEEP.SYNCS 0x989680 ;  /* 0x009896800000995d */ /* 0x008fea0003900000 */
[----:B------:R-:W3:Y:S02]  /*a390*/  @!P1 SYNCS.PHASECHK.TRANS64 P1, [R0+URZ+0x378], R4 ;  /* 0x00037804000095a7 */ /* 0x000ee400080210ff */
[----:B---3--:R-:W-:Y:S05]  /*a3a0*/  @!P1 BRA `(.L_x_281) ;  /* 0xfffffffc00f09947 */ /* 0x008fea000383ffff */
[----:B------:R-:W-:Y:S05]  /*a3b0*/  BRA `(.L_x_128) ;  /* 0xffffffc000f87947 */ /* 0x000fea000383ffff */
.L_x_132:
[----:B--2---:R-:W-:Y:S07]  /*a3c0*/  MOV R0, UR17 ;  /* 0x0000001100007c02 */ /* 0x004fee0008000f00 */
.L_x_282:
[----:B--2---:R2:W3:Y:S02]  /*a3d0*/  SYNCS.PHASECHK.TRANS64.TRYWAIT P0, [R0+URZ+0x368], R2 ;  /* 0x00036802000075a7 */ /* 0x0044e400080011ff */
[----:B---3--:R-:W-:Y:S05]  /*a3e0*/  @!P0 NANOSLEEP.SYNCS 0x989680 ;  /* 0x009896800000895d */ /* 0x008fea0003900000 */
[----:B------:R-:W3:Y:S02]  /*a3f0*/  @!P0 SYNCS.PHASECHK.TRANS64 P0, [R0+URZ+0x368], R2 ;  /* 0x00036802000085a7 */ /* 0x000ee400080010ff */
[----:B---3--:R-:W-:Y:S05]  /*a400*/  @!P0 BRA `(.L_x_282) ;  /* 0xfffffffc00f08947 */ /* 0x008fea000383ffff */
[----:B------:R-:W-:Y:S05]  /*a410*/  BRA `(.L_x_283) ;  /* 0xffffffc4004c7947 */ /* 0x000fea000383ffff */
.L_x_135:
[----:B---3--:R3:W1:Y:S02]  /*a420*/  SYNCS.PHASECHK.TRANS64.TRYWAIT P0, [R3+URZ+0x380], R0 ;  /* 0x00038000030075a7 */ /* 0x00866400080011ff */
[----:B-1----:R-:W-:Y:S05]  /*a430*/  @!P0 NANOSLEEP.SYNCS 0x989680 ;  /* 0x009896800000895d */ /* 0x002fea0003900000 */
[----:B------:R-:W1:Y:S02]  /*a440*/  @!P0 SYNCS.PHASECHK.TRANS64 P0, [R3+URZ+0x380], R0 ;  /* 0x00038000030085a7 */ /* 0x000e6400080010ff */
[----:B-1----:R-:W-:Y:S05]  /*a450*/  @!P0 BRA `(.L_x_135) ;  /* 0xfffffffc00f08947 */ /* 0x002fea000383ffff */
[----:B------:R-:W-:Y:S05]  /*a460*/  BRA `(.L_x_284) ;  /* 0xffffffc800987947 */ /* 0x000fea000383ffff */
.L_x_146:
[----:B-1----:R-:W-:Y:S04]  /*a470*/  MOV R0, UR44 ;  /* 0x0000002c00007c02 */ /* 0x002fe80008000f00 */
[----:B------:R1:W2:Y:S03]  /*a480*/  SYNCS.PHASECHK.TRANS64.TRYWAIT P1, [R0+URZ+0x360], R4 ;  /* 0x00036004000075a7 */ /* 0x0002a600080211ff */
[----:B--2---:R-:W-:Y:S05]  /*a490*/  @!P1 NANOSLEEP.SYNCS 0x989680 ;  /* 0x009896800000995d */ /* 0x004fea0003900000 */
[----:B------:R-:W2:Y:S02]  /*a4a0*/  @!P1 SYNCS.PHASECHK.TRANS64 P1, [R0+URZ+0x360], R4 ;  /* 0x00036004000095a7 */ /* 0x000ea400080210ff */
[----:B--2---:R-:W-:Y:S05]  /*a4b0*/  @!P1 BRA `(.L_x_146) ;  /* 0xfffffffc00ec9947 */ /* 0x004fea000383ffff */
[----:B------:R-:W-:Y:S05]  /*a4c0*/  BRA `(.L_x_145) ;  /* 0xffffffd400e87947 */ /* 0x000fea000383ffff */
.L_x_148:
[----:B------:R1:W1:Y:S02]  /*a4d0*/  SYNCS.PHASECHK.TRANS64.TRYWAIT P1, [R22+URZ+0x3a0], R3 ;  /* 0x0003a003160075a7 */ /* 0x00026400080211ff */
[----:B-1----:R-:W-:Y:S05]  /*a4e0*/  @!P1 NANOSLEEP.SYNCS 0x989680 ;  /* 0x009896800000995d */ /* 0x002fea0003900000 */
[----:B------:R-:W1:Y:S02]  /*a4f0*/  @!P1 SYNCS.PHASECHK.TRANS64 P1, [R22+URZ+0x3a0], R3 ;  /* 0x0003a003160095a7 */ /* 0x000e6400080210ff */
[----:B-1----:R-:W-:Y:S05]  /*a500*/  @!P1 BRA `(.L_x_148) ;  /* 0xfffffffc00f09947 */ /* 0x002fea000383ffff */
[----:B------:R-:W-:Y:S05]  /*a510*/  BRA `(.L_x_147) ;  /* 0xffffffd800247947 */ /* 0x000fea000383ffff */
        .weak           $__internal_0_$__cuda_sm10x_tcgen05_guardrail_trap_col_being_dealloced_not_returned_by_alloc
        .type           $__internal_0_$__cuda_sm10x_tcgen05_guardrail_trap_col_being_dealloced_not_returned_by_alloc,@function
        .size           $__internal_0_$__cuda_sm10x_tcgen05_guardrail_trap_col_being_dealloced_not_returned_by_alloc,($__internal_1_$__cuda_sm10x_tcgen05_guardrail_trap_phase_invalid_during_alloc - $__internal_0_$__cuda_sm10x_tcgen05_guardrail_trap_col_being_dealloced_not_returned_by_alloc)
$__internal_0_$__cuda_sm10x_tcgen05_guardrail_trap_col_being_dealloced_not_returned_by_alloc:
[----:B------:R-:W-:Y:S05]  /*a520*/  BPT.TRAP 0x1 ;  /* 0x000000040000795c */ /* 0x000fea0000300000 */
[----:B------:R-:W-:-:S04]  /*a530*/  HFMA2 R3, -RZ, RZ, 0, 0 ;  /* 0x00000000ff037431 */ /* 0x000fc800000001ff */
[----:B------:R-:W-:Y:S05]  /*a540*/  RET.REL.NODEC R2 `(_ZN7cutlass13device_kernelINS_4gemm6kernel13GemmUniversalIN4cute5tupleIJiiiiEEENS1_10collective13CollectiveMmaINS1_35MainloopSm100TmaUmmaWarpSpecializedILi54ELi2ELi4ENS5_IJNS4_1CILi4EEENSA_ILi1EEESC_EEEEENS5_IJNSA_ILi64EEESF_NSA_ILi32EEEEEENS_12float_e4m3_tENS5_IJlSC_lEEESI_SJ_NS4_8TiledMMAINS4_8MMA_AtomIJNS4_10MMA_TraitsINS4_19SM100_MMA_F8F6F4_SSEJSI_SI_fSF_SF_NS4_17integral_constantINS4_4UMMA5MajorELSQ_0EEESR_NSO_INSP_7ScaleInELSS_0EEEST_EEEEEENS4_6LayoutINS5_IJSC_SC_SC_EEENS5_IJNSA_ILi0EEESY_SY_EEEEENS5_IJNS4_10UnderscoreES11_S11_EEEEENS4_13SM90_TMA_LOADENS4_14ComposedLayoutINS4_7SwizzleILi1ELi4ELi3EEENS4_18smem_ptr_flag_bitsILi8EEENSW_INS5_IJNSA_ILi8EEESG_EEENS5_IJSG_SC_EEEEEEEvNS4_8identityENS4_23SM90_TMA_LOAD_MULTICASTES1E_vS1F_EENS_8epilogue10collective18CollectiveEpilogueINS1I_23Sm100TmaWarpSpecializedILi1ELi1ELi32ELb0ELb0EEEJSH_NS5_IJNSW_ISF_SC_EES1N_EEESI_SJ_SI_SJ_NS1I_6fusion15FusionCallbacksIS1M_NS1P_17LinearCombinationISI_fSI_fLNS_15FloatRoundStyleE2EEESH_S1O_JEEENS4_5SM1004TMEM4LOAD26SM100_TMEM_LOAD_16dp32b32xES14_NS15_INS16_ILi2ELi4ELi3EEES19_NSW_INS5_IJS1A_SF_EEENS5_IJSF_SC_EEEEEEENS4_39AutoVectorizingCopyWithAssumedAlignmentILi128EEENS4_14SM90_TMA_STOREES23_S25_S25_EEEvvEEEEvNT_6ParamsE) ;  /* 0xffffff5802ac7950 */ /* 0x000fea0003c3ffff */
        .weak           $__internal_1_$__cuda_sm10x_tcgen05_guardrail_trap_phase_invalid_during_alloc
        .type           $__internal_1_$__cuda_sm10x_tcgen05_guardrail_trap_phase_invalid_during_alloc,@function
        .size           $__internal_1_$__cuda_sm10x_tcgen05_guardrail_trap_phase_invalid_during_alloc,($__internal_2_$__cuda_sm10x_tcgen05_guardrail_trap_unallocated_columns_being_dealloced - $__internal_1_$__cuda_sm10x_tcgen05_guardrail_trap_phase_invalid_during_alloc)
$__internal_1_$__cuda_sm10x_tcgen05_guardrail_trap_phase_invalid_during_alloc:
[----:B------:R-:W-:Y:S05]  /*a550*/  BPT.TRAP 0x1 ;  /* 0x000000040000795c */ /* 0x000fea0000300000 */
[----:B------:R-:W-:-:S04]  /*a560*/  MOV R5, 0x0 ;  /* 0x0000000000057802 */ /* 0x000fc80000000f00 */
[----:B------:R-:W-:Y:S05]  /*a570*/  RET.REL.NODEC R4 `(_ZN7cutlass13device_kernelINS_4gemm6kernel13GemmUniversalIN4cute5tupleIJiiiiEEENS1_10collective13CollectiveMmaINS1_35MainloopSm100TmaUmmaWarpSpecializedILi54ELi2ELi4ENS5_IJNS4_1CILi4EEENSA_ILi1EEESC_EEEEENS5_IJNSA_ILi64EEESF_NSA_ILi32EEEEEENS_12float_e4m3_tENS5_IJlSC_lEEESI_SJ_NS4_8TiledMMAINS4_8MMA_AtomIJNS4_10MMA_TraitsINS4_19SM100_MMA_F8F6F4_SSEJSI_SI_fSF_SF_NS4_17integral_constantINS4_4UMMA5MajorELSQ_0EEESR_NSO_INSP_7ScaleInELSS_0EEEST_EEEEEENS4_6LayoutINS5_IJSC_SC_SC_EEENS5_IJNSA_ILi0EEESY_SY_EEEEENS5_IJNS4_10UnderscoreES11_S11_EEEEENS4_13SM90_TMA_LOADENS4_14ComposedLayoutINS4_7SwizzleILi1ELi4ELi3EEENS4_18smem_ptr_flag_bitsILi8EEENSW_INS5_IJNSA_ILi8EEESG_EEENS5_IJSG_SC_EEEEEEEvNS4_8identityENS4_23SM90_TMA_LOAD_MULTICASTES1E_vS1F_EENS_8epilogue10collective18CollectiveEpilogueINS1I_23Sm100TmaWarpSpecializedILi1ELi1ELi32ELb0ELb0EEEJSH_NS5_IJNSW_ISF_SC_EES1N_EEESI_SJ_SI_SJ_NS1I_6fusion15FusionCallbacksIS1M_NS1P_17LinearCombinationISI_fSI_fLNS_15FloatRoundStyleE2EEESH_S1O_JEEENS4_5SM1004TMEM4LOAD26SM100_TMEM_LOAD_16dp32b32xES14_NS15_INS16_ILi2ELi4ELi3EEES19_NSW_INS5_IJS1A_SF_EEENS5_IJSF_SC_EEEEEEENS4_39AutoVectorizingCopyWithAssumedAlignmentILi128EEENS4_14SM90_TMA_STOREES23_S25_S25_EEEvvEEEEvNT_6ParamsE) ;  /* 0xffffff5804a07950 */ /* 0x000fea0003c3ffff */
        .weak           $__internal_2_$__cuda_sm10x_tcgen05_guardrail_trap_unallocated_columns_being_dealloced
        .type           $__internal_2_$__cuda_sm10x_tcgen05_guardrail_trap_unallocated_columns_being_dealloced,@function
        .size           $__internal_2_$__cuda_sm10x_tcgen05_guardrail_trap_unallocated_columns_being_dealloced,(.L_x_286 - $__internal_2_$__cuda_sm10x_tcgen05_guardrail_trap_unallocated_columns_being_dealloced)
$__internal_2_$__cuda_sm10x_tcgen05_guardrail_trap_unallocated_columns_being_dealloced:
[----:B------:R-:W-:Y:S05]  /*a580*/  BPT.TRAP 0x1 ;  /* 0x000000040000795c */ /* 0x000fea0000300000 */
[----:B------:R-:W-:-:S04]  /*a590*/  HFMA2 R3, -RZ, RZ, 0, 0 ;  /* 0x00000000ff037431 */ /* 0x000fc800000001ff */
[----:B------:R-:W-:Y:S05]  /*a5a0*/  RET.REL.NODEC R2 `(_ZN7cutlass13device_kernelINS_4gemm6kernel13GemmUniversalIN4cute5tupleIJiiiiEEENS1_10collective13CollectiveMmaINS1_35MainloopSm100TmaUmmaWarpSpecializedILi54ELi2ELi4ENS5_IJNS4_1CILi4EEENSA_ILi1EEESC_EEEEENS5_IJNSA_ILi64EEESF_NSA_ILi32EEEEEENS_12float_e4m3_tENS5_IJlSC_lEEESI_SJ_NS4_8TiledMMAINS4_8MMA_AtomIJNS4_10MMA_TraitsINS4_19SM100_MMA_F8F6F4_SSEJSI_SI_fSF_SF_NS4_17integral_constantINS4_4UMMA5MajorELSQ_0EEESR_NSO_INSP_7ScaleInELSS_0EEEST_EEEEEENS4_6LayoutINS5_IJSC_SC_SC_EEENS5_IJNSA_ILi0EEESY_SY_EEEEENS5_IJNS4_10UnderscoreES11_S11_EEEEENS4_13SM90_TMA_LOADENS4_14ComposedLayoutINS4_7SwizzleILi1ELi4ELi3EEENS4_18smem_ptr_flag_bitsILi8EEENSW_INS5_IJNSA_ILi8EEESG_EEENS5_IJSG_SC_EEEEEEEvNS4_8identityENS4_23SM90_TMA_LOAD_MULTICASTES1E_vS1F_EENS_8epilogue10collective18CollectiveEpilogueINS1I_23Sm100TmaWarpSpecializedILi1ELi1ELi32ELb0ELb0EEEJSH_NS5_IJNSW_ISF_SC_EES1N_EEESI_SJ_SI_SJ_NS1I_6fusion15FusionCallbacksIS1M_NS1P_17LinearCombinationISI_fSI_fLNS_15FloatRoundStyleE2EEESH_S1O_JEEENS4_5SM1004TMEM4LOAD26SM100_TMEM_LOAD_16dp32b32xES14_NS15_INS16_ILi2ELi4ELi3EEES19_NSW_INS5_IJS1A_SF_EEENS5_IJSF_SC_EEEEEEENS4_39AutoVectorizingCopyWithAssumedAlignmentILi128EEENS4_14SM90_TMA_STOREES23_S25_S25_EEEvvEEEEvNT_6ParamsE) ;  /* 0xffffff5802947950 */ /* 0x000fea0003c3ffff */
.L_x_285:
[----:B------:R-:W-:-:S00]  /*a5b0*/  BRA `(.L_x_285) ;  /* 0xfffffffc00fc7947 */ /* 0x000fc0000383ffff */
[----:B------:R-:W-:-:S00]  /*a5c0*/  NOP ;  /* 0x0000000000007918 */ /* 0x000fc00000000000 */
        /* <DEDUP_REMOVED lines=11> */
.L_x_286:


//--------------------- .nv.global.init           --------------------------
	.section	.nv.global.init,"aw",@progbits
.nv.global.init:
	.type		$str$27,@object
	.size		$str$27,($str$28 - $str$27)
$str$27:
        /*0000*/ 	.byte	0x28, 0x61, 0x64, 0x64, 0x72, 0x65, 0x73, 0x73, 0x20, 0x26, 0x20, 0x6d, 0x61, 0x73, 0x6b, 0x29
        /*0010*/ 	.byte	0x20, 0x3d, 0x3d, 0x20, 0x30, 0x00
	.type		$str$28,@object
	.size		$str$28,($str$26 - $str$28)
$str$28:
        /*0016*/ 	.byte	0x2f, 0x74, 0x6d, 0x70, 0x2f, 0x63, 0x75, 0x74, 0x6c, 0x61, 0x73, 0x73, 0x5f, 0x73, 0x77, 0x65
        /*0026*/ 	.byte	0x65, 0x70, 0x5f, 0x73, 0x72, 0x63, 0x2f, 0x69, 0x6e, 0x63, 0x6c, 0x75, 0x64, 0x65, 0x2f, 0x63
        /*0036*/ 	.byte	0x75, 0x74, 0x65, 0x2f, 0x70, 0x6f, 0x69, 0x6e, 0x74, 0x65, 0x72, 0x5f, 0x66, 0x6c, 0x61, 0x67
        /*0046*/ 	.byte	0x67, 0x65, 0x64, 0x2e, 0x68, 0x70, 0x70, 0x00
	.type		$str$26,@object
	.size		$str$26,($str$25 - $str$26)
$str$26:
        /*004e*/ 	.byte	0x2f, 0x74, 0x6d, 0x70, 0x2f, 0x63, 0x75, 0x74, 0x6c, 0x61, 0x73, 0x73, 0x5f, 0x73, 0x77, 0x65
        /*005e*/ 	.byte	0x65, 0x70, 0x5f, 0x73, 0x72, 0x63, 0x2f, 0x69, 0x6e, 0x63, 0x6c, 0x75, 0x64, 0x65, 0x2f, 0x63
        /*006e*/ 	.byte	0x75, 0x74, 0x65, 0x2f, 0x61, 0x74, 0x6f, 0x6d, 0x2f, 0x63, 0x6f, 0x70, 0x79, 0x5f, 0x74, 0x72
        /*007e*/ 	.byte	0x61, 0x69, 0x74, 0x73, 0x5f, 0x73, 0x6d, 0x31, 0x30, 0x30, 0x2e, 0x68, 0x70, 0x70, 0x00
	.type		$str$25,@object
	.size		$str$25,(__unnamed_1 - $str$25)
$str$25:
        /*008d*/ 	.byte	0x28, 0x28, 0x75, 0x69, 0x6e, 0x74, 0x33, 0x32, 0x5f, 0x74, 0x28, 0x74, 0x68, 0x72, 0x65, 0x61
        /*009d*/ 	.byte	0x64, 0x49, 0x64, 0x78, 0x2e, 0x78, 0x29, 0x20, 0x2f, 0x20, 0x33, 0x32, 0x29, 0x20, 0x25, 0x20
        /*00ad*/ 	.byte	0x34, 0x29, 0x20, 0x3d, 0x3d, 0x20, 0x28, 0x28, 0x28, 0x74, 0x6d, 0x65, 0x6d, 0x5f, 0x61, 0x64
        /*00bd*/ 	.byte	0x64, 0x72, 0x20, 0x3e, 0x3e, 0x20, 0x31, 0x36, 0x29, 0x20, 0x2f, 0x20, 0x33, 0x32, 0x29, 0x20
        /*00cd*/ 	.byte	0x25, 0x20, 0x34, 0x29, 0x00
	.type		__unnamed_1,@object
	.size		__unnamed_1,(__unnamed_2 - __unnamed_1)
__unnamed_1:
        /*00d2*/ 	.byte	0x61, 0x75, 0x74, 0x6f, 0x20, 0x63, 0x75, 0x74, 0x65, 0x3a, 0x3a, 0x61, 0x73, 0x5f, 0x70, 0x6f
        /* <DEDUP_REMOVED lines=24> */
        /*0262*/ 	.byte	0x3c, 0x34, 0x30, 0x39, 0x36, 0x3e, 0x3e, 0x3e, 0x3e, 0x5d, 0x00
	.type		__unnamed_2,@object
	.size		__unnamed_2,(.L_2 - __unnamed_2)
__unnamed_2:
        /* <DEDUP_REMOVED lines=40> */
        /*04ed*/ 	.byte	0x74, 0x65, 0x3a, 0x3a, 0x43, 0x3c, 0x30, 0x3e, 0x3e, 0x3e, 0x3e, 0x5d, 0x00
.L_2:


//--------------------- .nv.shared._ZN7cutlass13device_kernelINS_4gemm6kernel13GemmUniversalIN4cute5tupleIJiiiiEEENS1_10collective13CollectiveMmaINS1_35MainloopSm100TmaUmmaWarpSpecializedILi54ELi2ELi4ENS5_IJNS4_1CILi4EEENSA_ILi1EEESC_EEEEENS5_IJNSA_ILi64EEESF_NSA_ILi32EEEEEENS_12float_e4m3_tENS5_IJlSC_lEEESI_SJ_NS4_8TiledMMAINS4_8MMA_AtomIJNS4_10MMA_TraitsINS4_19SM100_MMA_F8F6F4_SSEJSI_SI_fSF_SF_NS4_17integral_constantINS4_4UMMA5MajorELSQ_0EEESR_NSO_INSP_7ScaleInELSS_0EEEST_EEEEEENS4_6LayoutINS5_IJSC_SC_SC_EEENS5_IJNSA_ILi0EEESY_SY_EEEEENS5_IJNS4_10UnderscoreES11_S11_EEEEENS4_13SM90_TMA_LOADENS4_14ComposedLayoutINS4_7SwizzleILi1ELi4ELi3EEENS4_18smem_ptr_flag_bitsILi8EEENSW_INS5_IJNSA_ILi8EEESG_EEENS5_IJSG_SC_EEEEEEEvNS4_8identityENS4_23SM90_TMA_LOAD_MULTICASTES1E_vS1F_EENS_8epilogue10collective18CollectiveEpilogueINS1I_23Sm100TmaWarpSpecializedILi1ELi1ELi32ELb0ELb0EEEJSH_NS5_IJNSW_ISF_SC_EES1N_EEESI_SJ_SI_SJ_NS1I_6fusion15FusionCallbacksIS1M_NS1P_17LinearCombinationISI_fSI_fLNS_15FloatRoundStyleE2EEESH_S1O_JEEENS4_5SM1004TMEM4LOAD26SM100_TMEM_LOAD_16dp32b32xES14_NS15_INS16_ILi2ELi4ELi3EEES19_NSW_INS5_IJS1A_SF_EEENS5_IJSF_SC_EEEEEEENS4_39AutoVectorizingCopyWithAssumedAlignmentILi128EEENS4_14SM90_TMA_STOREES23_S25_S25_EEEvvEEEEvNT_6ParamsE --------------------------
	.section	.nv.shared._ZN7cutlass13device_kernelINS_4gemm6kernel13GemmUniversalIN4cute5tupleIJiiiiEEENS1_10collective13CollectiveMmaINS1_35MainloopSm100TmaUmmaWarpSpecializedILi54ELi2ELi4ENS5_IJNS4_1CILi4EEENSA_ILi1EEESC_EEEEENS5_IJNSA_ILi64EEESF_NSA_ILi32EEEEEENS_12float_e4m3_tENS5_IJlSC_lEEESI_SJ_NS4_8TiledMMAINS4_8MMA_AtomIJNS4_10MMA_TraitsINS4_19SM100_MMA_F8F6F4_SSEJSI_SI_fSF_SF_NS4_17integral_constantINS4_4UMMA5MajorELSQ_0EEESR_NSO_INSP_7ScaleInELSS_0EEEST_EEEEEENS4_6LayoutINS5_IJSC_SC_SC_EEENS5_IJNSA_ILi0EEESY_SY_EEEEENS5_IJNS4_10UnderscoreES11_S11_EEEEENS4_13SM90_TMA_LOADENS4_14ComposedLayoutINS4_7SwizzleILi1ELi4ELi3EEENS4_18smem_ptr_flag_bitsILi8EEENSW_INS5_IJNSA_ILi8EEESG_EEENS5_IJSG_SC_EEEEEEEvNS4_8identityENS4_23SM90_TMA_LOAD_MULTICASTES1E_vS1F_EENS_8epilogue10collective18CollectiveEpilogueINS1I_23Sm100TmaWarpSpecializedILi1ELi1ELi32ELb0ELb0EEEJSH_NS5_IJNSW_ISF_SC_EES1N_EEESI_SJ_SI_SJ_NS1I_6fusion15FusionCallbacksIS1M_NS1P_17LinearCombinationISI_fSI_fLNS_15FloatRoundStyleE2EEESH_S1O_JEEENS4_5SM1004TMEM4LOAD26SM100_TMEM_LOAD_16dp32b32xES14_NS15_INS16_ILi2ELi4ELi3EEES19_NSW_INS5_IJS1A_SF_EEENS5_IJSF_SC_EEEEEEENS4_39AutoVectorizingCopyWithAssumedAlignmentILi128EEENS4_14SM90_TMA_STOREES23_S25_S25_EEEvvEEEEvNT_6ParamsE,"aw",@nobits
	.sectionflags	@""
	.align	16
	.zero		1024


//--------------------- .nv.shared.reserved.0     --------------------------
	.section	.nv.shared.reserved.0,"aw",@nobits
	.weak		__nv_reservedSMEM_offset_0_alias
	.size		__nv_reservedSMEM_offset_0_alias, 0, 64
	.other		__nv_reservedSMEM_offset_0_alias,@"STO_CUDA_RESERVED_SHARED STV_DEFAULT"
__nv_reservedSMEM_offset_0_alias:
	.zero		0
.nv.shared.reserved.0:
	.zero		64
	.weak		__nv_reservedSMEM_tcgen05_partition
	.type		__nv_reservedSMEM_tcgen05_partition,@object
	.size		__nv_reservedSMEM_tcgen05_partition,(.L_0 - __nv_reservedSMEM_tcgen05_partition)
__nv_reservedSMEM_tcgen05_partition:
	.zero		32
.L_0:


//--------------------- .nv.global                --------------------------
	.section	.nv.global,"aw",@nobits
.nv.global:
	.type		_ZN40_INTERNAL_ae48a454_4_k_cu_5af29d57_295364cute1_E,@object
	.size		_ZN40_INTERNAL_ae48a454_4_k_cu_5af29d57_295364cute1_E,(_ZN40_INTERNAL_ae48a454_4_k_cu_5af29d57_295364cuda3std3__45__cpo6cbeginE - _ZN40_INTERNAL_ae48a454_4_k_cu_5af29d57_295364cute1_E)
_ZN40_INTERNAL_ae48a454_4_k_cu_5af29d57_295364cute1_E:
	.zero		1
	.type		_ZN40_INTERNAL_ae48a454_4_k_cu_5af29d57_295364cuda3std3__45__cpo6cbeginE,@object
	.size		_ZN40_INTERNAL_ae48a454_4_k_cu_5af29d57_295364cuda3std3__45__cpo6cbeginE,(_ZN40_INTERNAL_ae48a454_4_k_cu_5af29d57_295364cuda3std3__48in_placeE - _ZN40_INTERNAL_ae48a454_4_k_cu_5af29d57_295364cuda3std3__45__cpo6cbeginE)
_ZN40_INTERNAL_ae48a454_4_k_cu_5af29d57_295364cuda3std3__45__cpo6cbeginE:
	.zero		1
	.type		_ZN40_INTERNAL_ae48a454_4_k_cu_5af29d57_295364cuda3std3__48in_placeE,@object
	.size		_ZN40_INTERNAL_ae48a454_4_k_cu_5af29d57_295364cuda3std3__48in_placeE,(_ZN40_INTERNAL_ae48a454_4_k_cu_5af29d57_295364cuda3std6ranges3__45__cpo9iter_moveE - _ZN40_INTERNAL_ae48a454_4_k_cu_5af29d57_295364cuda3std3__48in_placeE)
_ZN40_INTERNAL_ae48a454_4_k_cu_5af29d57_295364cuda3std3__48in_placeE:
	.zero		1
	.type		_ZN40_INTERNAL_ae48a454_4_k_cu_5af29d57_295364cuda3std6ranges3__45__cpo9iter_moveE,@object
	.size		_ZN40_INTERNAL_ae48a454_4_k_cu_5af29d57_295364cuda3std6ranges3__45__cpo9iter_moveE,(_ZN40_INTERNAL_ae48a454_4_k_cu_5af29d57_295364cuda3std3__45__cpo5beginE - _ZN40_INTERNAL_ae48a454_4_k_cu_5af29d57_295364cuda3std6ranges3__45__cpo9iter_moveE)
_ZN40_INTERNAL_ae48a454_4_k_cu_5af29d57_295364cuda3std6ranges3__45__cpo9iter_moveE:
	.zero		1
	.type		_ZN40_INTERNAL_ae48a454_4_k_cu_5af29d57_295364cuda3std3__45__cpo5beginE,@object
	.size		_ZN40_INTERNAL_ae48a454_4_k_cu_5af29d57_295364cuda3std3__45__cpo5beginE,(_ZN40_INTERNAL_ae48a454_4_k_cu_5af29d57_295364cuda3std3__442_GLOBAL__N__ae48a454_4_k_cu_5af29d57_295366ignoreE - _ZN40_INTERNAL_ae48a454_4_k_cu_5af29d57_295364cuda3std3__45__cpo5beginE)
_ZN40_INTERNAL_ae48a454_4_k_cu_5af29d57_295364cuda3std3__45__cpo5beginE:
	.zero		1
	.type		_ZN40_INTERNAL_ae48a454_4_k_cu_5af29d57_295364cuda3std3__442_GLOBAL__N__ae48a454_4_k_cu_5af29d57_295366ignoreE,@object
	.size		_ZN40_INTERNAL_ae48a454_4_k_cu_5af29d57_295364cuda3std3__442_GLOBAL__N__ae48a454_4_k_cu_5af29d57_295366ignoreE,(_ZN40_INTERNAL_ae48a454_4_k_cu_5af29d57_295364cute7productE - _ZN40_INTERNAL_ae48a454_4_k_cu_5af29d57_295364cuda3std3__442_GLOBAL__N__ae48a454_4_k_cu_5af29d57_295366ignoreE)
_ZN40_INTERNAL_ae48a454_4_k_cu_5af29d57_295364cuda3std3__442_GLOBAL__N__ae48a454_4_k_cu_5af29d57_295366ignoreE:
	.zero		1
	.type		_ZN40_INTERNAL_ae48a454_4_k_cu_5af29d57_295364cute7productE,@object
	.size		_ZN40_INTERNAL_ae48a454_4_k_cu_5af29d57_295364cute7productE,(_ZN40_INTERNAL_ae48a454_4_k_cu_5af29d57_295364cuda3std3__45__cpo3endE - _ZN40_INTERNAL_ae48a454_4_k_cu_5af29d57_295364cute7productE)
_ZN40_INTERNAL_ae48a454_4_k_cu_5af29d57_295364cute7productE:
	.zero		1
	.type		_ZN40_INTERNAL_ae48a454_4_k_cu_5af29d57_295364cuda3std3__45__cpo3endE,@object
	.size		_ZN40_INTERNAL_ae48a454_4_k_cu_5af29d57_295364cuda3std3__45__cpo3endE,(_ZN40_INTERNAL_ae48a454_4_k_cu_5af29d57_295364cuda3std3__419piecewise_constructE - _ZN40_INTERNAL_ae48a454_4_k_cu_5af29d57_295364cuda3std3__45__cpo3endE)
_ZN40_INTERNAL_ae48a454_4_k_cu_5af29d57_295364cuda3std3__45__cpo3endE:
	.zero		1
	.type		_ZN40_INTERNAL_ae48a454_4_k_cu_5af29d57_295364cuda3std3__419piecewise_constructE,@object
	.size		_ZN40_INTERNAL_ae48a454_4_k_cu_5af29d57_295364cuda3std3__419piecewise_constructE,(_ZN40_INTERNAL_ae48a454_4_k_cu_5af29d57_295364cuda3std3__45__cpo4cendE - _ZN40_INTERNAL_ae48a454_4_k_cu_5af29d57_295364cuda3std3__419piecewise_constructE)
_ZN40_INTERNAL_ae48a454_4_k_cu_5af29d57_295364cuda3std3__419piecewise_constructE:
	.zero		1
	.type		_ZN40_INTERNAL_ae48a454_4_k_cu_5af29d57_295364cuda3std3__45__cpo4cendE,@object
	.size		_ZN40_INTERNAL_ae48a454_4_k_cu_5af29d57_295364cuda3std3__45__cpo4cendE,(_ZN40_INTERNAL_ae48a454_4_k_cu_5af29d57_295364cuda3std6ranges3__45__cpo4swapE - _ZN40_INTERNAL_ae48a454_4_k_cu_5af29d57_295364cuda3std3__45__cpo4cendE)
_ZN40_INTERNAL_ae48a454_4_k_cu_5af29d57_295364cuda3std3__45__cpo4cendE:
	.zero		1
	.type		_ZN40_INTERNAL_ae48a454_4_k_cu_5af29d57_295364cuda3std6ranges3__45__cpo4swapE,@object
	.size		_ZN40_INTERNAL_ae48a454_4_k_cu_5af29d57_295364cuda3std6ranges3__45__cpo4swapE,(.L_10 - _ZN40_INTERNAL_ae48a454_4_k_cu_5af29d57_295364cuda3std6ranges3__45__cpo4swapE)
_ZN40_INTERNAL_ae48a454_4_k_cu_5af29d57_295364cuda3std6ranges3__45__cpo4swapE:
	.zero		1
.L_10:


//--------------------- .nv.constant0._ZN7cutlass13device_kernelINS_4gemm6kernel13GemmUniversalIN4cute5tupleIJiiiiEEENS1_10collective13CollectiveMmaINS1_35MainloopSm100TmaUmmaWarpSpecializedILi54ELi2ELi4ENS5_IJNS4_1CILi4EEENSA_ILi1EEESC_EEEEENS5_IJNSA_ILi64EEESF_NSA_ILi32EEEEEENS_12float_e4m3_tENS5_IJlSC_lEEESI_SJ_NS4_8TiledMMAINS4_8MMA_AtomIJNS4_10MMA_TraitsINS4_19SM100_MMA_F8F6F4_SSEJSI_SI_fSF_SF_NS4_17integral_constantINS4_4UMMA5MajorELSQ_0EEESR_NSO_INSP_7ScaleInELSS_0EEEST_EEEEEENS4_6LayoutINS5_IJSC_SC_SC_EEENS5_IJNSA_ILi0EEESY_SY_EEEEENS5_IJNS4_10UnderscoreES11_S11_EEEEENS4_13SM90_TMA_LOADENS4_14ComposedLayoutINS4_7SwizzleILi1ELi4ELi3EEENS4_18smem_ptr_flag_bitsILi8EEENSW_INS5_IJNSA_ILi8EEESG_EEENS5_IJSG_SC_EEEEEEEvNS4_8identityENS4_23SM90_TMA_LOAD_MULTICASTES1E_vS1F_EENS_8epilogue10collective18CollectiveEpilogueINS1I_23Sm100TmaWarpSpecializedILi1ELi1ELi32ELb0ELb0EEEJSH_NS5_IJNSW_ISF_SC_EES1N_EEESI_SJ_SI_SJ_NS1I_6fusion15FusionCallbacksIS1M_NS1P_17LinearCombinationISI_fSI_fLNS_15FloatRoundStyleE2EEESH_S1O_JEEENS4_5SM1004TMEM4LOAD26SM100_TMEM_LOAD_16dp32b32xES14_NS15_INS16_ILi2ELi4ELi3EEES19_NSW_INS5_IJS1A_SF_EEENS5_IJSF_SC_EEEEEEENS4_39AutoVectorizingCopyWithAssumedAlignmentILi128EEENS4_14SM90_TMA_STOREES23_S25_S25_EEEvvEEEEvNT_6ParamsE --------------------------
	.section	.nv.constant0._ZN7cutlass13device_kernelINS_4gemm6kernel13GemmUniversalIN4cute5tupleIJiiiiEEENS1_10collective13CollectiveMmaINS1_35MainloopSm100TmaUmmaWarpSpecializedILi54ELi2ELi4ENS5_IJNS4_1CILi4EEENSA_ILi1EEESC_EEEEENS5_IJNSA_ILi64EEESF_NSA_ILi32EEEEEENS_12float_e4m3_tENS5_IJlSC_lEEESI_SJ_NS4_8TiledMMAINS4_8MMA_AtomIJNS4_10MMA_TraitsINS4_19SM100_MMA_F8F6F4_SSEJSI_SI_fSF_SF_NS4_17integral_constantINS4_4UMMA5MajorELSQ_0EEESR_NSO_INSP_7ScaleInELSS_0EEEST_EEEEEENS4_6LayoutINS5_IJSC_SC_SC_EEENS5_IJNSA_ILi0EEESY_SY_EEEEENS5_IJNS4_10UnderscoreES11_S11_EEEEENS4_13SM90_TMA_LOADENS4_14ComposedLayoutINS4_7SwizzleILi1ELi4ELi3EEENS4_18smem_ptr_flag_bitsILi8EEENSW_INS5_IJNSA_ILi8EEESG_EEENS5_IJSG_SC_EEEEEEEvNS4_8identityENS4_23SM90_TMA_LOAD_MULTICASTES1E_vS1F_EENS_8epilogue10collective18CollectiveEpilogueINS1I_23Sm100TmaWarpSpecializedILi1ELi1ELi32ELb0ELb0EEEJSH_NS5_IJNSW_ISF_SC_EES1N_EEESI_SJ_SI_SJ_NS1I_6fusion15FusionCallbacksIS1M_NS1P_17LinearCombinationISI_fSI_fLNS_15FloatRoundStyleE2EEESH_S1O_JEEENS4_5SM1004TMEM4LOAD26SM100_TMEM_LOAD_16dp32b32xES14_NS15_INS16_ILi2ELi4ELi3EEES19_NSW_INS5_IJS1A_SF_EEENS5_IJSF_SC_EEEEEEENS4_39AutoVectorizingCopyWithAssumedAlignmentILi128EEENS4_14SM90_TMA_STOREES23_S25_S25_EEEvvEEEEvNT_6ParamsE,"a",@progbits
	.sectionflags	@""
	.align	4
.nv.constant0._ZN7cutlass13device_kernelINS_4gemm6kernel13GemmUniversalIN4cute5tupleIJiiiiEEENS1_10collective13CollectiveMmaINS1_35MainloopSm100TmaUmmaWarpSpecializedILi54ELi2ELi4ENS5_IJNS4_1CILi4EEENSA_ILi1EEESC_EEEEENS5_IJNSA_ILi64EEESF_NSA_ILi32EEEEEENS_12float_e4m3_tENS5_IJlSC_lEEESI_SJ_NS4_8TiledMMAINS4_8MMA_AtomIJNS4_10MMA_TraitsINS4_19SM100_MMA_F8F6F4_SSEJSI_SI_fSF_SF_NS4_17integral_constantINS4_4UMMA5MajorELSQ_0EEESR_NSO_INSP_7ScaleInELSS_0EEEST_EEEEEENS4_6LayoutINS5_IJSC_SC_SC_EEENS5_IJNSA_ILi0EEESY_SY_EEEEENS5_IJNS4_10UnderscoreES11_S11_EEEEENS4_13SM90_TMA_LOADENS4_14ComposedLayoutINS4_7SwizzleILi1ELi4ELi3EEENS4_18smem_ptr_flag_bitsILi8EEENSW_INS5_IJNSA_ILi8EEESG_EEENS5_IJSG_SC_EEEEEEEvNS4_8identityENS4_23SM90_TMA_LOAD_MULTICASTES1E_vS1F_EENS_8epilogue10collective18CollectiveEpilogueINS1I_23Sm100TmaWarpSpecializedILi1ELi1ELi32ELb0ELb0EEEJSH_NS5_IJNSW_ISF_SC_EES1N_EEESI_SJ_SI_SJ_NS1I_6fusion15FusionCallbacksIS1M_NS1P_17LinearCombinationISI_fSI_fLNS_15FloatRoundStyleE2EEESH_S1O_JEEENS4_5SM1004TMEM4LOAD26SM100_TMEM_LOAD_16dp32b32xES14_NS15_INS16_ILi2ELi4ELi3EEES19_NSW_INS5_IJS1A_SF_EEENS5_IJSF_SC_EEEEEEENS4_39AutoVectorizingCopyWithAssumedAlignmentILi128EEENS4_14SM90_TMA_STOREES23_S25_S25_EEEvvEEEEvNT_6ParamsE:
	.zero		2944


//--------------------- SYMBOLS --------------------------

	.type		.nv.reservedSmem.offset0,@object
	.size		.nv.reservedSmem.offset0,0x4
	.type		.nv.reservedSmem.cap,@object
	.size		.nv.reservedSmem.cap,0x4
	.type		__assertfail,@function
